	.headerflags	@"EF_CUDA_TEXMODE_UNIFIED EF_CUDA_64BIT_ADDRESS EF_CUDA_ACCELERATORS EF_CUDA_SM90 EF_CUDA_VIRTUAL_SM(EF_CUDA_SM90)"
	.elftype	@"ET_EXEC"


//--------------------- .nv.info                  --------------------------
	.section	.nv.info,"",@"SHT_CUDA_INFO"
	.align	4


	//----- nvinfo : EIATTR_REGCOUNT
	.align		4
        /*0000*/ 	.byte	0x04, 0x2f
        /*0002*/ 	.short	(.L_2 - .L_1)
	.align		4
.L_1:
        /*0004*/ 	.word	index@(triton_)
        /*0008*/ 	.word	0x00000028


	//----- nvinfo : EIATTR_MIN_STACK_SIZE
	.align		4
.L_2:
        /*000c*/ 	.byte	0x04, 0x12
        /*000e*/ 	.short	(.L_4 - .L_3)
	.align		4
.L_3:
        /*0010*/ 	.word	index@(triton_)
        /*0014*/ 	.word	0x00000000


	//----- nvinfo : EIATTR_FRAME_SIZE
	.align		4
.L_4:
        /*0018*/ 	.byte	0x04, 0x11
        /*001a*/ 	.short	(.L_6 - .L_5)
	.align		4
.L_5:
        /*001c*/ 	.word	index@(triton_)
        /*0020*/ 	.word	0x00000000


	//----- nvinfo : EIATTR_MIN_STACK_SIZE
	.align		4
.L_6:
        /*0024*/ 	.byte	0x04, 0x12
        /*0026*/ 	.short	(.L_8 - .L_7)
	.align		4
.L_7:
        /*0028*/ 	.word	index@(triton_)
        /*002c*/ 	.word	0x00000000
.L_8:


//--------------------- .nv.info.triton_          --------------------------
	.section	.nv.info.triton_,"",@"SHT_CUDA_INFO"
	.sectionflags	@""
	.align	4


	//----- nvinfo : EIATTR_CUDA_API_VERSION
	.align		4
        /*0000*/ 	.byte	0x04, 0x37
        /*0002*/ 	.short	(.L_10 - .L_9)
.L_9:
        /*0004*/ 	.word	0x0000007c


	//----- nvinfo : EIATTR_KPARAM_INFO
	.align		4
.L_10:
        /*0008*/ 	.byte	0x04, 0x17
        /*000a*/ 	.short	(.L_12 - .L_11)
.L_11:
        /*000c*/ 	.word	0x00000000
        /*0010*/ 	.short	0x0006
        /*0012*/ 	.short	0x002c
        /*0014*/ 	.byte	0x00, 0xf0, 0x11, 0x00


	//----- nvinfo : EIATTR_KPARAM_INFO
	.align		4
.L_12:
        /*0018*/ 	.byte	0x04, 0x17
        /*001a*/ 	.short	(.L_14 - .L_13)
.L_13:
        /*001c*/ 	.word	0x00000000
        /*0020*/ 	.short	0x0005
        /*0022*/ 	.short	0x0028
        /*0024*/ 	.byte	0x00, 0xf0, 0x11, 0x00


	//----- nvinfo : EIATTR_KPARAM_INFO
	.align		4
.L_14:
        /*0028*/ 	.byte	0x04, 0x17
        /*002a*/ 	.short	(.L_16 - .L_15)
.L_15:
        /*002c*/ 	.word	0x00000000
        /*0030*/ 	.short	0x0004
        /*0032*/ 	.short	0x0020
        /*0034*/ 	.byte	0x00, 0xf0, 0x21, 0x00


	//----- nvinfo : EIATTR_KPARAM_INFO
	.align		4
.L_16:
        /*0038*/ 	.byte	0x04, 0x17
        /*003a*/ 	.short	(.L_18 - .L_17)
.L_17:
        /*003c*/ 	.word	0x00000000
        /*0040*/ 	.short	0x0003
        /*0042*/ 	.short	0x0018
        /*0044*/ 	.byte	0x00, 0xf0, 0x21, 0x00


	//----- nvinfo : EIATTR_KPARAM_INFO
	.align		4
.L_18:
        /*0048*/ 	.byte	0x04, 0x17
        /*004a*/ 	.short	(.L_20 - .L_19)
.L_19:
        /*004c*/ 	.word	0x00000000
        /*0050*/ 	.short	0x0002
        /*0052*/ 	.short	0x0010
        /*0054*/ 	.byte	0x00, 0xf0, 0x21, 0x00


	//----- nvinfo : EIATTR_KPARAM_INFO
	.align		4
.L_20:
        /*0058*/ 	.byte	0x04, 0x17
        /*005a*/ 	.short	(.L_22 - .L_21)
.L_21:
        /*005c*/ 	.word	0x00000000
        /*0060*/ 	.short	0x0001
        /*0062*/ 	.short	0x0008
        /*0064*/ 	.byte	0x00, 0xf0, 0x21, 0x00


	//----- nvinfo : EIATTR_KPARAM_INFO
	.align		4
.L_22:
        /*0068*/ 	.byte	0x04, 0x17
        /*006a*/ 	.short	(.L_24 - .L_23)
.L_23:
        /*006c*/ 	.word	0x00000000
        /*0070*/ 	.short	0x0000
        /*0072*/ 	.short	0x0000
        /*0074*/ 	.byte	0x00, 0xf0, 0x21, 0x00


	//----- nvinfo : EIATTR_SPARSE_MMA_MASK
	.align		4
.L_24:
        /*0078*/ 	.byte	0x03, 0x50
        /*007a*/ 	.short	0x0000


	//----- nvinfo : EIATTR_MAXREG_COUNT
	.align		4
        /*007c*/ 	.byte	0x03, 0x1b
        /*007e*/ 	.short	0x00ff


	//----- nvinfo : EIATTR_COOP_GROUP_MASK_REGIDS
	.align		4
        /*0080*/ 	.byte	0x04, 0x29
        /*0082*/ 	.short	(.L_26 - .L_25)


	//   ....[0]....
.L_25:
        /*0084*/ 	.word	0xffffffff


	//   ....[1]....
        /*0088*/ 	.word	0xffffffff


	//   ....[2]....
        /*008c*/ 	.word	0xffffffff


	//   ....[3]....
        /*0090*/ 	.word	0xffffffff


	//   ....[4]....
        /*0094*/ 	.word	0xffffffff


	//   ....[5]....
        /*0098*/ 	.word	0xffffffff


	//   ....[6]....
        /*009c*/ 	.word	0xffffffff


	//   ....[7]....
        /*00a0*/ 	.word	0xffffffff


	//   ....[8]....
        /*00a4*/ 	.word	0xffffffff


	//   ....[9]....
        /*00a8*/ 	.word	0xffffffff


	//   ....[10]....
        /*00ac*/ 	.word	0xffffffff


	//   ....[11]....
        /*00b0*/ 	.word	0xffffffff


	//   ....[12]....
        /*00b4*/ 	.word	0xffffffff


	//   ....[13]....
        /*00b8*/ 	.word	0xffffffff


	//   ....[14]....
        /*00bc*/ 	.word	0xffffffff


	//   ....[15]....
        /*00c0*/ 	.word	0xffffffff


	//   ....[16]....
        /*00c4*/ 	.word	0xffffffff


	//   ....[17]....
        /*00c8*/ 	.word	0xffffffff


	//   ....[18]....
        /*00cc*/ 	.word	0xffffffff


	//----- nvinfo : EIATTR_COOP_GROUP_INSTR_OFFSETS
	.align		4
.L_26:
        /*00d0*/ 	.byte	0x04, 0x28
        /*00d2*/ 	.short	(.L_28 - .L_27)


	//   ....[0]....
.L_27:
        /*00d4*/ 	.word	0x000007a0


	//   ....[1]....
        /*00d8*/ 	.word	0x000007d0


	//   ....[2]....
        /*00dc*/ 	.word	0x00000820


	//   ....[3]....
        /*00e0*/ 	.word	0x00000850


	//   ....[4]....
        /*00e4*/ 	.word	0x000008a0


	//   ....[5]....
        /*00e8*/ 	.word	0x000008d0


	//   ....[6]....
        /*00ec*/ 	.word	0x00000930


	//   ....[7]....
        /*00f0*/ 	.word	0x00000950


	//   ....[8]....
        /*00f4*/ 	.word	0x000009b0


	//   ....[9]....
        /*00f8*/ 	.word	0x000009d0


	//   ....[10]....
        /*00fc*/ 	.word	0x00000ae0


	//   ....[11]....
        /*0100*/ 	.word	0x00000af0


	//   ....[12]....
        /*0104*/ 	.word	0x00000b40


	//   ....[13]....
        /*0108*/ 	.word	0x00000b80


	//   ....[14]....
        /*010c*/ 	.word	0x00000c60


	//   ....[15]....
        /*0110*/ 	.word	0x00000ca0


	//   ....[16]....
        /*0114*/ 	.word	0x00000ce0


	//   ....[17]....
        /*0118*/ 	.word	0x00000dd0


	//   ....[18]....
        /*011c*/ 	.word	0x00000e00


	//----- nvinfo : EIATTR_EXIT_INSTR_OFFSETS
	.align		4
.L_28:
        /*0120*/ 	.byte	0x04, 0x1c
        /*0122*/ 	.short	(.L_30 - .L_29)


	//   ....[0]....
.L_29:
        /*0124*/ 	.word	0x00001dd0


	//----- nvinfo : EIATTR_MAX_THREADS
	.align		4
.L_30:
        /*0128*/ 	.byte	0x04, 0x05
        /*012a*/ 	.short	(.L_32 - .L_31)
.L_31:
        /*012c*/ 	.word	0x00000100
        /*0130*/ 	.word	0x00000001
        /*0134*/ 	.word	0x00000001


	//----- nvinfo : EIATTR_CBANK_PARAM_SIZE
	.align		4
.L_32:
        /*0138*/ 	.byte	0x03, 0x19
        /*013a*/ 	.short	0x0030


	//----- nvinfo : EIATTR_PARAM_CBANK
	.align		4
        /*013c*/ 	.byte	0x04, 0x0a
        /*013e*/ 	.short	(.L_34 - .L_33)
	.align		4
.L_33:
        /*0140*/ 	.word	index@(.nv.constant0.triton_)
        /*0144*/ 	.short	0x0210
        /*0146*/ 	.short	0x0030


	//----- nvinfo : EIATTR_SW_WAR
	.align		4
.L_34:
        /*0148*/ 	.byte	0x04, 0x36
        /*014a*/ 	.short	(.L_36 - .L_35)
.L_35:
        /*014c*/ 	.word	0x00000008
.L_36:


//--------------------- .nv.callgraph             --------------------------
	.section	.nv.callgraph,"",@"SHT_CUDA_CALLGRAPH"
	.align	4
	.sectionentsize	8
	.align		4
        /*0000*/ 	.word	0x00000000
	.align		4
        /*0004*/ 	.word	0xffffffff
	.align		4
        /*0008*/ 	.word	0x00000000
	.align		4
        /*000c*/ 	.word	0xfffffffe
	.align		4
        /*0010*/ 	.word	0x00000000
	.align		4
        /*0014*/ 	.word	0xfffffffd
	.align		4
        /*0018*/ 	.word	0x00000000
	.align		4
        /*001c*/ 	.word	0xfffffffc


//--------------------- .nv.constant4             --------------------------
	.section	.nv.constant4,"a",@progbits
	.align	8
	.align		8
.nv.constant4:
        /*0000*/ 	.dword	_$_str


//--------------------- .text.triton_             --------------------------
	.section	.text.triton_,"ax",@progbits
	.sectionflags	@"SHF_BARRIERS=1"
	.align	128
        .global         triton_
        .type           triton_,@function
        .size           triton_,(.L_x_1 - triton_)
        .other          triton_,@"STO_CUDA_ENTRY STV_DEFAULT"
triton_:
.text.triton_:
[----:B------:R-:W-:Y:S01]  /*0000*/  LDC R1, c[0x0][0x28] ;  /* 0x00000a00ff017b82 */ /* 0x000fe20000000800 */
[----:B------:R-:W1:Y:S07]  /*0010*/  S2R R24, SR_TID.X ;  /* 0x0000000000187919 */ /* 0x000e6e0000002100 */
[----:B------:R-:W2:Y:S01]  /*0020*/  LDC.64 R10, c[0x0][0x210] ;  /* 0x00008400ff0a7b82 */ /* 0x000ea20000000a00 */
[----:B------:R-:W-:Y:S01]  /*0030*/  ULDC.64 UR6, c[0x0][0x208] ;  /* 0x0000820000067ab9 */ /* 0x000fe20000000a00 */
[----:B------:R-:W3:Y:S06]  /*0040*/  S2R R18, SR_CTAID.X ;  /* 0x0000000000127919 */ /* 0x000eec0000002500 */
[----:B------:R-:W4:Y:S01]  /*0050*/  LDC.64 R4, c[0x0][0x218] ;  /* 0x00008600ff047b82 */ /* 0x000f220000000a00 */
[----:B-1----:R-:W-:-:S04]  /*0060*/  SHF.L.U32 R25, R24, 0x2, RZ ;  /* 0x0000000218197819 */ /* 0x002fc800000006ff */
[----:B------:R-:W-:-:S05]  /*0070*/  LOP3.LUT R33, R25, 0x3fc, RZ, 0xc0, !PT ;  /* 0x000003fc19217812 */ /* 0x000fca00078ec0ff */
[----:B---3--:R-:W-:Y:S02]  /*0080*/  IMAD R18, R18, 0xc00, R33 ;  /* 0x00000c0012127824 */ /* 0x008fe400078e0221 */
[----:B----4-:R-:W-:-:S03]  /*0090*/  IMAD.WIDE.U32 R32, R33, 0x2, R4 ;  /* 0x0000000221207825 */ /* 0x010fc600078e0004 */
[----:B------:R-:W-:Y:S01]  /*00a0*/  IADD3 R17, R18, 0x400, RZ ;  /* 0x0000040012117810 */ /* 0x000fe20007ffe0ff */
[--C-:B--2---:R-:W-:Y:S01]  /*00b0*/  IMAD.WIDE R6, R18, 0x2, R10.reuse ;  /* 0x0000000212067825 */ /* 0x104fe200078e020a */
[----:B------:R-:W2:Y:S03]  /*00c0*/  LDG.E.EL.64 R26, desc[UR6][R32.64] ;  /* 0x00000006201a7981 */ /* 0x000ea6000c2e1b00 */
[----:B------:R-:W-:Y:S01]  /*00d0*/  IMAD.WIDE R8, R17, 0x2, R10 ;  /* 0x0000000211087825 */ /* 0x000fe200078e020a */
[----:B------:R-:W3:Y:S04]  /*00e0*/  LDG.E.EL.64 R28, desc[UR6][R6.64] ;  /* 0x00000006061c7981 */ /* 0x000ee8000c2e1b00 */
[----:B------:R-:W4:Y:S04]  /*00f0*/  LDG.E.EL.64 R20, desc[UR6][R32.64+0x800] ;  /* 0x0008000620147981 */ /* 0x000f28000c2e1b00 */
[----:B------:R-:W5:Y:S01]  /*0100*/  LDG.E.EL.64 R2, desc[UR6][R8.64] ;  /* 0x0000000608027981 */ /* 0x000f62000c2e1b00 */
[----:B------:R-:W-:-:S03]  /*0110*/  IADD3 R16, R18, 0x800, RZ ;  /* 0x0000080012107810 */ /* 0x000fc60007ffe0ff */
[----:B------:R4:W4:Y:S02]  /*0120*/  LDG.E.EL.64 R12, desc[UR6][R32.64+0x1000] ;  /* 0x00100006200c7981 */ /* 0x000924000c2e1b00 */
[----:B------:R-:W-:-:S05]  /*0130*/  IMAD.WIDE R10, R16, 0x2, R10 ;  /* 0x00000002100a7825 */ /* 0x000fca00078e020a */
[----:B------:R-:W5:Y:S01]  /*0140*/  LDG.E.EL.64 R14, desc[UR6][R10.64] ;  /* 0x000000060a0e7981 */ /* 0x000f62000c2e1b00 */
[----:B------:R-:W1:Y:S01]  /*0150*/  S2UR UR5, SR_CgaCtaId ;  /* 0x00000000000579c3 */ /* 0x000e620000008800 */
[C---:B------:R-:W-:Y:S01]  /*0160*/  LOP3.LUT P0, RZ, R24.reuse, 0x1f, RZ, 0xc0, !PT ;  /* 0x0000001f18ff7812 */ /* 0x040fe2000780c0ff */
[----:B------:R-:W-:Y:S01]  /*0170*/  UMOV UR4, 0x400 ;  /* 0x0000040000047882 */ /* 0x000fe20000000000 */
[----:B------:R-:W-:Y:S01]  /*0180*/  ISETP.GE.AND P1, PT, R24, 0x8, PT ;  /* 0x000000081800780c */ /* 0x000fe20003f26270 */
[----:B-1----:R-:W-:Y:S01]  /*0190*/  UPRMT UR4, UR5, 0x654, UR4 ;  /* 0x0000065405047896 */ /* 0x002fe20008000004 */
[----:B--2---:R-:W-:Y:S02]  /*01a0*/  PRMT R34, R27, 0x7632, R34 ;  /* 0x000076321b227816 */ /* 0x004fe40000000022 */
[C---:B---3--:R-:W-:Y:S02]  /*01b0*/  PRMT R31, R28.reuse, 0x7632, R31 ;  /* 0x000076321c1f7816 */ /* 0x048fe4000000001f */
[----:B------:R-:W-:-:S02]  /*01c0*/  SHF.L.U32 R0, R28, 0x10, RZ ;  /* 0x000000101c007819 */ /* 0x000fc400000006ff */
[C---:B------:R-:W-:Y:S02]  /*01d0*/  PRMT R30, R29.reuse, 0x7632, R30 ;  /* 0x000076321d1e7816 */ /* 0x040fe4000000001e */
[----:B------:R-:W-:Y:S02]  /*01e0*/  SHF.L.U32 R28, R29, 0x10, RZ ;  /* 0x000000101d1c7819 */ /* 0x000fe400000006ff */
[C---:B------:R-:W-:Y:S02]  /*01f0*/  PRMT R29, R26.reuse, 0x7632, R29 ;  /* 0x000076321a1d7816 */ /* 0x040fe4000000001d */
[----:B------:R-:W-:Y:S02]  /*0200*/  SHF.L.U32 R37, R27, 0x10, RZ ;  /* 0x000000101b257819 */ /* 0x000fe400000006ff */
[----:B------:R-:W-:Y:S02]  /*0210*/  SHF.L.U32 R35, R26, 0x10, RZ ;  /* 0x000000101a237819 */ /* 0x000fe400000006ff */
[----:B------:R-:W-:-:S02]  /*0220*/  SHF.L.U32 R27, R30, 0x10, RZ ;  /* 0x000000101e1b7819 */ /* 0x000fc400000006ff */
[----:B------:R-:W-:Y:S02]  /*0230*/  SHF.L.U32 R26, R29, 0x10, RZ ;  /* 0x000000101d1a7819 */ /* 0x000fe400000006ff */
[----:B----4-:R-:W-:Y:S02]  /*0240*/  SHF.L.U32 R33, R20, 0x10, RZ ;  /* 0x0000001014217819 */ /* 0x010fe400000006ff */
[----:B-----5:R-:W-:Y:S02]  /*0250*/  SHF.L.U32 R30, R2, 0x10, RZ ;  /* 0x00000010021e7819 */ /* 0x020fe400000006ff */
[----:B------:R-:W-:Y:S01]  /*0260*/  SHF.L.U32 R29, R31, 0x10, RZ ;  /* 0x000000101f1d7819 */ /* 0x000fe200000006ff */
[----:B------:R-:W-:Y:S02]  /*0270*/  FADD R31, R0, R35 ;  /* 0x00000023001f7221 */ /* 0x000fe40000000000 */
[----:B------:R-:W-:Y:S01]  /*0280*/  FADD R30, R30, R33 ;  /* 0x000000211e1e7221 */ /* 0x000fe20000000000 */
[----:B------:R-:W-:Y:S01]  /*0290*/  SHF.L.U32 R35, R21, 0x10, RZ ;  /* 0x0000001015237819 */ /* 0x000fe200000006ff */
[----:B------:R-:W-:Y:S01]  /*02a0*/  FADD R29, R29, R26 ;  /* 0x0000001a1d1d7221 */ /* 0x000fe20000000000 */
[----:B------:R-:W-:Y:S01]  /*02b0*/  SHF.L.U32 R26, R3, 0x10, RZ ;  /* 0x00000010031a7819 */ /* 0x000fe200000006ff */
[----:B------:R-:W-:Y:S01]  /*02c0*/  FADD R0, -R31, R30 ;  /* 0x0000001e1f007221 */ /* 0x000fe20000000100 */
[----:B------:R-:W-:-:S02]  /*02d0*/  PRMT R20, R20, 0x7632, R20 ;  /* 0x0000763214147816 */ /* 0x000fc40000000014 */
[----:B------:R-:W-:Y:S02]  /*02e0*/  PRMT R21, R21, 0x7632, R21 ;  /* 0x0000763215157816 */ /* 0x000fe40000000015 */
[----:B------:R-:W-:Y:S02]  /*02f0*/  PRMT R3, R3, 0x7632, R3 ;  /* 0x0000763203037816 */ /* 0x000fe40000000003 */
[----:B------:R-:W-:Y:S02]  /*0300*/  PRMT R2, R2, 0x7632, R2 ;  /* 0x0000763202027816 */ /* 0x000fe40000000002 */
[----:B------:R-:W-:Y:S01]  /*0310*/  SHF.L.U32 R33, R20, 0x10, RZ ;  /* 0x0000001014217819 */ /* 0x000fe200000006ff */
[----:B------:R-:W-:Y:S01]  /*0320*/  FFMA R20, R0, 0.5, R31 ;  /* 0x3f00000000147823 */ /* 0x000fe2000000001f */
[----:B------:R-:W-:Y:S02]  /*0330*/  SHF.L.U32 R32, R21, 0x10, RZ ;  /* 0x0000001015207819 */ /* 0x000fe400000006ff */
[----:B------:R-:W-:Y:S01]  /*0340*/  SHF.L.U32 R3, R3, 0x10, RZ ;  /* 0x0000001003037819 */ /* 0x000fe200000006ff */
[----:B------:R-:W-:Y:S01]  /*0350*/  FADD R28, R28, R37 ;  /* 0x000000251c1c7221 */ /* 0x000fe20000000000 */
[----:B------:R-:W-:Y:S01]  /*0360*/  SHF.L.U32 R2, R2, 0x10, RZ ;  /* 0x0000001002027819 */ /* 0x000fe200000006ff */
[----:B------:R-:W-:Y:S01]  /*0370*/  FADD R26, R26, R35 ;  /* 0x000000231a1a7221 */ /* 0x000fe20000000000 */
[----:B------:R-:W-:Y:S01]  /*0380*/  SHF.L.U32 R34, R34, 0x10, RZ ;  /* 0x0000001022227819 */ /* 0x000fe200000006ff */
[----:B------:R-:W-:Y:S01]  /*0390*/  FADD R21, R30, -R20 ;  /* 0x800000141e157221 */ /* 0x000fe20000000000 */
[----:B------:R-:W-:Y:S01]  /*03a0*/  FADD R32, R3, R32 ;  /* 0x0000002003207221 */ /* 0x000fe20000000000 */
[----:B------:R-:W-:Y:S01]  /*03b0*/  FADD R30, R2, R33 ;  /* 0x00000021021e7221 */ /* 0x000fe20000000000 */
[----:B------:R-:W-:Y:S01]  /*03c0*/  FADD R3, -R28, R26 ;  /* 0x0000001a1c037221 */ /* 0x000fe20000000100 */
[----:B------:R-:W-:Y:S01]  /*03d0*/  FADD R27, R27, R34 ;  /* 0x000000221b1b7221 */ /* 0x000fe20000000000 */
[----:B------:R-:W-:Y:S01]  /*03e0*/  FFMA R21, R0, R21, RZ ;  /* 0x0000001500157223 */ /* 0x000fe200000000ff */
[----:B------:R-:W-:Y:S01]  /*03f0*/  FADD R2, -R29, R30 ;  /* 0x0000001e1d027221 */ /* 0x000fe20000000100 */
[----:B------:R-:W-:Y:S01]  /*0400*/  FFMA R31, R3, 0.5, R28 ;  /* 0x3f000000031f7823 */ /* 0x000fe2000000001c */
[----:B------:R-:W-:-:S02]  /*0410*/  FADD R0, -R27, R32 ;  /* 0x000000201b007221 */ /* 0x000fc40000000100 */
[----:B------:R-:W-:Y:S01]  /*0420*/  FFMA R29, R2, 0.5, R29 ;  /* 0x3f000000021d7823 */ /* 0x000fe2000000001d */
[----:B------:R-:W-:Y:S01]  /*0430*/  FADD R26, R26, -R31 ;  /* 0x8000001f1a1a7221 */ /* 0x000fe20000000000 */
[----:B------:R-:W-:Y:S01]  /*0440*/  FFMA R27, R0, 0.5, R27 ;  /* 0x3f000000001b7823 */ /* 0x000fe2000000001b */
[----:B------:R-:W-:Y:S01]  /*0450*/  SHF.L.U32 R28, R12, 0x10, RZ ;  /* 0x000000100c1c7819 */ /* 0x000fe200000006ff */
[----:B------:R-:W-:Y:S01]  /*0460*/  FADD R33, R30, -R29 ;  /* 0x8000001d1e217221 */ /* 0x000fe20000000000 */
[----:B------:R-:W-:Y:S01]  /*0470*/  FFMA R3, R3, R26, RZ ;  /* 0x0000001a03037223 */ /* 0x000fe200000000ff */
[----:B------:R-:W-:Y:S01]  /*0480*/  FADD R35, R32, -R27 ;  /* 0x8000001b20237221 */ /* 0x000fe20000000000 */
[----:B------:R-:W-:Y:S02]  /*0490*/  PRMT R26, R12, 0x7632, R26 ;  /* 0x000076320c1a7816 */ /* 0x000fe4000000001a */
[----:B------:R-:W-:Y:S01]  /*04a0*/  PRMT R12, R14, 0x7632, R12 ;  /* 0x000076320e0c7816 */ /* 0x000fe2000000000c */
[----:B------:R-:W-:Y:S01]  /*04b0*/  FFMA R2, R2, R33, RZ ;  /* 0x0000002102027223 */ /* 0x000fe200000000ff */
[----:B------:R-:W-:Y:S01]  /*04c0*/  FFMA R0, R0, R35, RZ ;  /* 0x0000002300007223 */ /* 0x000fe200000000ff */
[----:B------:R-:W-:-:S02]  /*04d0*/  SHF.L.U32 R33, R14, 0x10, RZ ;  /* 0x000000100e217819 */ /* 0x000fc400000006ff */
[----:B------:R-:W-:Y:S02]  /*04e0*/  SHF.L.U32 R35, R26, 0x10, RZ ;  /* 0x000000101a237819 */ /* 0x000fe400000006ff */
[----:B------:R-:W-:Y:S02]  /*04f0*/  SHF.L.U32 R14, R12, 0x10, RZ ;  /* 0x000000100c0e7819 */ /* 0x000fe400000006ff */
[----:B------:R-:W-:Y:S02]  /*0500*/  SHF.L.U32 R37, R13, 0x10, RZ ;  /* 0x000000100d257819 */ /* 0x000fe400000006ff */
[----:B------:R-:W-:Y:S01]  /*0510*/  SHF.L.U32 R26, R15, 0x10, RZ ;  /* 0x000000100f1a7819 */ /* 0x000fe200000006ff */
[----:B------:R-:W-:Y:S01]  /*0520*/  FADD R14, R14, R35 ;  /* 0x000000230e0e7221 */ /* 0x000fe20000000000 */
[----:B------:R-:W-:Y:S01]  /*0530*/  PRMT R13, R13, 0x7632, R13 ;  /* 0x000076320d0d7816 */ /* 0x000fe2000000000d */
[----:B------:R-:W-:Y:S02]  /*0540*/  FADD R33, R33, R28 ;  /* 0x0000001c21217221 */ /* 0x000fe40000000000 */
[----:B------:R-:W-:Y:S01]  /*0550*/  FADD R12, R26, R37 ;  /* 0x000000251a0c7221 */ /* 0x000fe20000000000 */
[----:B------:R-:W-:Y:S01]  /*0560*/  SHF.L.U32 R35, R13, 0x10, RZ ;  /* 0x000000100d237819 */ /* 0x000fe200000006ff */
[----:B------:R-:W-:Y:S01]  /*0570*/  FADD R13, -R29, R14 ;  /* 0x0000000e1d0d7221 */ /* 0x000fe20000000100 */
[----:B------:R-:W-:Y:S01]  /*0580*/  PRMT R26, R15, 0x7632, R26 ;  /* 0x000076320f1a7816 */ /* 0x000fe2000000001a */
[----:B------:R-:W-:-:S02]  /*0590*/  FADD R15, -R20, R33 ;  /* 0x00000021140f7221 */ /* 0x000fc40000000100 */
[----:B------:R-:W-:Y:S02]  /*05a0*/  FFMA R29, R13, 0.3333333432674407959, R29 ;  /* 0x3eaaaaab0d1d7823 */ /* 0x000fe4000000001d */
[----:B------:R-:W-:Y:S01]  /*05b0*/  FFMA R20, R15, 0.3333333432674407959, R20 ;  /* 0x3eaaaaab0f147823 */ /* 0x000fe20000000014 */
[----:B------:R-:W-:Y:S01]  /*05c0*/  SHF.L.U32 R26, R26, 0x10, RZ ;  /* 0x000000101a1a7819 */ /* 0x000fe200000006ff */
[--C-:B------:R-:W-:Y:S01]  /*05d0*/  FADD R30, R14, -R29.reuse ;  /* 0x8000001d0e1e7221 */ /* 0x100fe20000000000 */
[----:B------:R-:W-:Y:S01]  /*05e0*/  FADD R14, -R31, R12 ;  /* 0x0000000c1f0e7221 */ /* 0x000fe20000000100 */
[----:B------:R-:W-:Y:S01]  /*05f0*/  FADD R28, R33, -R20 ;  /* 0x80000014211c7221 */ /* 0x000fe20000000000 */
[----:B------:R-:W-:Y:S01]  /*0600*/  FADD R29, -R20, R29 ;  /* 0x0000001d141d7221 */ /* 0x000fe20000000100 */
[----:B------:R-:W-:Y:S01]  /*0610*/  FFMA R2, R13, R30, R2 ;  /* 0x0000001e0d027223 */ /* 0x000fe20000000002 */
[----:B------:R-:W-:Y:S01]  /*0620*/  FFMA R31, R14, 0.3333333432674407959, R31 ;  /* 0x3eaaaaab0e1f7823 */ /* 0x000fe2000000001f */
[----:B------:R-:W-:Y:S01]  /*0630*/  FFMA R21, R15, R28, R21 ;  /* 0x0000001c0f157223 */ /* 0x000fe20000000015 */
[C---:B------:R-:W-:Y:S01]  /*0640*/  FMUL R13, R29.reuse, R29 ;  /* 0x0000001d1d0d7220 */ /* 0x040fe20000400000 */
[----:B------:R-:W-:Y:S01]  /*0650*/  FADD R26, R26, R35 ;  /* 0x000000231a1a7221 */ /* 0x000fe20000000000 */
[----:B------:R-:W-:Y:S01]  /*0660*/  FFMA R20, R29, 0.5, R20 ;  /* 0x3f0000001d147823 */ /* 0x000fe20000000014 */
[----:B------:R-:W-:Y:S01]  /*0670*/  FADD R21, R21, R2 ;  /* 0x0000000215157221 */ /* 0x000fe20000000000 */
[----:B------:R-:W-:Y:S01]  /*0680*/  FADD R12, R12, -R31 ;  /* 0x8000001f0c0c7221 */ /* 0x000fe20000000000 */
[----:B------:R-:W-:Y:S01]  /*0690*/  FMUL R28, R13, 3 ;  /* 0x404000000d1c7820 */ /* 0x000fe20000400000 */
[----:B------:R-:W-:Y:S01]  /*06a0*/  FADD R2, -R27, R26 ;  /* 0x0000001a1b027221 */ /* 0x000fe20000000100 */
[--C-:B------:R-:W-:Y:S01]  /*06b0*/  FADD R31, R31, -R20.reuse ;  /* 0x800000141f1f7221 */ /* 0x100fe20000000000 */
[----:B------:R-:W-:Y:S01]  /*06c0*/  FFMA R3, R14, R12, R3 ;  /* 0x0000000c0e037223 */ /* 0x000fe20000000003 */
[----:B------:R-:W-:Y:S01]  /*06d0*/  FFMA R28, R28, 0.5, R21 ;  /* 0x3f0000001c1c7823 */ /* 0x000fe20000000015 */
[----:B------:R-:W-:Y:S01]  /*06e0*/  FFMA R27, R2, 0.3333333432674407959, R27 ;  /* 0x3eaaaaab021b7823 */ /* 0x000fe2000000001b */
[C---:B------:R-:W-:Y:S01]  /*06f0*/  FMUL R12, R31.reuse, R31 ;  /* 0x0000001f1f0c7220 */ /* 0x040fe20000400000 */
[----:B------:R-:W-:Y:S01]  /*0700*/  FFMA R20, R31, 0.3333333432674407959, R20 ;  /* 0x3eaaaaab1f147823 */ /* 0x000fe20000000014 */
[----:B------:R-:W-:Y:S01]  /*0710*/  FADD R28, R3, R28 ;  /* 0x0000001c031c7221 */ /* 0x000fe20000000000 */
[----:B------:R-:W-:Y:S01]  /*0720*/  FADD R3, R26, -R27 ;  /* 0x8000001b1a037221 */ /* 0x000fe20000000000 */
[----:B------:R-:W-:Y:S01]  /*0730*/  FMUL R13, R12, 6 ;  /* 0x40c000000c0d7820 */ /* 0x000fe20000400000 */
[----:B------:R-:W-:-:S02]  /*0740*/  FADD R27, R27, -R20 ;  /* 0x800000141b1b7221 */ /* 0x000fc40000000000 */
[----:B------:R-:W-:Y:S01]  /*0750*/  FFMA R0, R2, R3, R0 ;  /* 0x0000000302007223 */ /* 0x000fe20000000000 */
[----:B------:R-:W-:Y:S01]  /*0760*/  FFMA R13, R13, 0.3333333432674407959, R28 ;  /* 0x3eaaaaab0d0d7823 */ /* 0x000fe2000000001c */
[C---:B------:R-:W-:Y:S01]  /*0770*/  FFMA R20, R27.reuse, 0.25, R20 ;  /* 0x3e8000001b147823 */ /* 0x040fe20000000014 */
[----:B------:R-:W-:Y:S02]  /*0780*/  FMUL R2, R27, R27 ;  /* 0x0000001b1b027220 */ /* 0x000fe40000400000 */
[----:B------:R-:W-:Y:S02]  /*0790*/  FADD R0, R0, R13 ;  /* 0x0000000d00007221 */ /* 0x000fe40000000000 */
[----:B------:R-:W1:Y:S01]  /*07a0*/  SHFL.BFLY PT, R13, R20, 0x10, 0x1f ;  /* 0x0e001f00140d7f89 */ /* 0x000e6200000e0000 */
[----:B------:R-:W-:-:S04]  /*07b0*/  FMUL R3, R2, 9 ;  /* 0x4110000002037820 */ /* 0x000fc80000400000 */
[----:B------:R-:W-:-:S05]  /*07c0*/  FFMA R0, R3, 0.25, R0 ;  /* 0x3e80000003007823 */ /* 0x000fca0000000000 */
[----:B------:R-:W2:Y:S01]  /*07d0*/  SHFL.BFLY PT, R3, R0, 0x10, 0x1f ;  /* 0x0e001f0000037f89 */ /* 0x000ea200000e0000 */
[----:B-1----:R-:W-:-:S04]  /*07e0*/  FADD R13, -R20, R13 ;  /* 0x0000000d140d7221 */ /* 0x002fc80000000100 */
[C---:B------:R-:W-:Y:S01]  /*07f0*/  FMUL R2, R13.reuse, R13 ;  /* 0x0000000d0d027220 */ /* 0x040fe20000400000 */
[----:B------:R-:W-:-:S03]  /*0800*/  FFMA R13, R13, 0.5, R20 ;  /* 0x3f0000000d0d7823 */ /* 0x000fc60000000014 */
[----:B------:R-:W-:Y:S02]  /*0810*/  FMUL R2, R2, 12 ;  /* 0x4140000002027820 */ /* 0x000fe40000400000 */
[----:B------:R-:W1:Y:S01]  /*0820*/  SHFL.BFLY PT, R12, R13, 0x8, 0x1f ;  /* 0x0d001f000d0c7f89 */ /* 0x000e6200000e0000 */
[----:B--2---:R-:W-:-:S04]  /*0830*/  FADD R3, R0, R3 ;  /* 0x0000000300037221 */ /* 0x004fc80000000000 */
[----:B------:R-:W-:-:S05]  /*0840*/  FFMA R2, R2, 0.5, R3 ;  /* 0x3f00000002027823 */ /* 0x000fca0000000003 */
        /* <DEDUP_REMOVED lines=12> */
[----:B------:R-:W-:Y:S01]  /*0910*/  FMUL R13, R13, 48 ;  /* 0x424000000d0d7820 */ /* 0x000fe20000400000 */
[----:B--2---:R-:W-:Y:S01]  /*0920*/  FADD R0, R3, R0 ;  /* 0x0000000003007221 */ /* 0x004fe20000000000 */
[----:B------:R-:W1:Y:S03]  /*0930*/  SHFL.BFLY PT, R2, R15, 0x2, 0x1f ;  /* 0x0c401f000f027f89 */ /* 0x000e6600000e0000 */
[----:B------:R-:W-:-:S05]  /*0940*/  FFMA R0, R13, 0.5, R0 ;  /* 0x3f0000000d007823 */ /* 0x000fca0000000000 */
[----:B------:R-:W2:Y:S01]  /*0950*/  SHFL.BFLY PT, R13, R0, 0x2, 0x1f ;  /* 0x0c401f00000d7f89 */ /* 0x000ea200000e0000 */
[----:B-1----:R-:W-:-:S04]  /*0960*/  FADD R2, -R15, R2 ;  /* 0x000000020f027221 */ /* 0x002fc80000000100 */
[C---:B------:R-:W-:Y:S01]  /*0970*/  FMUL R12, R2.reuse, R2 ;  /* 0x00000002020c7220 */ /* 0x040fe20000400000 */
[----:B------:R-:W-:Y:S01]  /*0980*/  FFMA R2, R2, 0.5, R15 ;  /* 0x3f00000002027823 */ /* 0x000fe2000000000f */
[----:B--2---:R-:W-:Y:S02]  /*0990*/  FADD R13, R0, R13 ;  /* 0x0000000d000d7221 */ /* 0x004fe40000000000 */
[----:B------:R-:W-:Y:S02]  /*09a0*/  FMUL R12, R12, 96 ;  /* 0x42c000000c0c7820 */ /* 0x000fe40000400000 */
[----:B------:R-:W1:Y:S02]  /*09b0*/  SHFL.BFLY PT, R3, R2, 0x1, 0x1f ;  /* 0x0c201f0002037f89 */ /* 0x000e6400000e0000 */
[----:B------:R-:W-:-:S05]  /*09c0*/  FFMA R12, R12, 0.5, R13 ;  /* 0x3f0000000c0c7823 */ /* 0x000fca000000000d */
[----:B------:R-:W2:Y:S01]  /*09d0*/  SHFL.BFLY PT, R13, R12, 0x1, 0x1f ;  /* 0x0c201f000c0d7f89 */ /* 0x000ea200000e0000 */
[----:B------:R-:W-:Y:S02]  /*09e0*/  SHF.R.U32.HI R14, RZ, 0x3, R24 ;  /* 0x00000003ff0e7819 */ /* 0x000fe40000011618 */
[----:B------:R-:W-:Y:S01]  /*09f0*/  @!P0 MOV R21, 0x43c00000 ;  /* 0x43c0000000158802 */ /* 0x000fe20000000f00 */
[----:B-1----:R-:W-:-:S04]  /*0a00*/  FADD R3, -R2, R3 ;  /* 0x0000000302037221 */ /* 0x002fc80000000100 */
[----:B------:R-:W-:Y:S01]  /*0a10*/  FMUL R0, R3, R3 ;  /* 0x0000000303007220 */ /* 0x000fe20000400000 */
[----:B--2---:R-:W-:-:S03]  /*0a20*/  FADD R13, R12, R13 ;  /* 0x0000000d0c0d7221 */ /* 0x004fc60000000000 */
[----:B------:R-:W-:Y:S01]  /*0a30*/  FMUL R0, R0, 192 ;  /* 0x4340000000007820 */ /* 0x000fe20000400000 */
[----:B------:R-:W-:Y:S01]  /*0a40*/  LOP3.LUT R14, R14, 0x1c, RZ, 0xc0, !PT ;  /* 0x0000001c0e0e7812 */ /* 0x000fe200078ec0ff */
[----:B------:R-:W-:Y:S02]  /*0a50*/  FFMA R2, R3, 0.5, R2 ;  /* 0x3f00000003027823 */ /* 0x000fe40000000002 */
[----:B------:R-:W-:Y:S02]  /*0a60*/  FFMA R13, R0, 0.5, R13 ;  /* 0x3f000000000d7823 */ /* 0x000fe4000000000d */
[----:B------:R-:W-:Y:S04]  /*0a70*/  @!P0 STS [R14+UR4+0x40], R21 ;  /* 0x000040150e008988 */ /* 0x000fe80008000804 */
[----:B------:R-:W-:Y:S04]  /*0a80*/  @!P0 STS [R14+UR4], R2 ;  /* 0x000000020e008988 */ /* 0x000fe80008000804 */
[----:B------:R-:W-:Y:S01]  /*0a90*/  @!P0 STS [R14+UR4+0x20], R13 ;  /* 0x0000200d0e008988 */ /* 0x000fe20008000804 */
[----:B------:R-:W-:Y:S06]  /*0aa0*/  BAR.SYNC.DEFER_BLOCKING 0x0 ;  /* 0x0000000000007b1d */ /* 0x000fec0000010000 */
[----:B------:R-:W1:Y:S04]  /*0ab0*/  @!P1 LDS R19, [R25+UR4+0x40] ;  /* 0x0000400419139984 */ /* 0x000e680008000800 */
[----:B------:R-:W2:Y:S04]  /*0ac0*/  @!P1 LDS R22, [R25+UR4] ;  /* 0x0000000419169984 */ /* 0x000ea80008000800 */
[----:B------:R-:W-:Y:S04]  /*0ad0*/  @!P1 LDS R23, [R25+UR4+0x20] ;  /* 0x0000200419179984 */ /* 0x000fe80008000800 */
[----:B-1----:R-:W1:Y:S04]  /*0ae0*/  SHFL.BFLY PT, R20, R19, 0x4, 0x1f ;  /* 0x0c801f0013147f89 */ /* 0x002e6800000e0000 */
[----:B--2---:R-:W-:Y:S01]  /*0af0*/  SHFL.BFLY PT, R13, R22, 0x4, 0x1f ;  /* 0x0c801f00160d7f89 */ /* 0x004fe200000e0000 */
[----:B-1----:R-:W-:-:S05]  /*0b00*/  FADD R0, R19, R20 ;  /* 0x0000001413007221 */ /* 0x002fca0000000000 */
[C---:B------:R-:W-:Y:S01]  /*0b10*/  FSETP.GEU.AND P1, PT, |R0|.reuse, 1.175494350822287508e-38, PT ;  /* 0x008000000000780b */ /* 0x040fe20003f2e200 */
[C---:B------:R-:W-:Y:S01]  /*0b20*/  FMUL R15, R0.reuse, 0.25 ;  /* 0x3e800000000f7820 */ /* 0x040fe20000400000 */
[----:B------:R-:W-:Y:S01]  /*0b30*/  FSETP.GT.AND P0, PT, |R0|, 8.50705917302346158658e+37, PT ;  /* 0x7e8000000000780b */ /* 0x000fe20003f04200 */
[----:B------:R-:W1:Y:S03]  /*0b40*/  SHFL.BFLY PT, R3, R0, 0x2, 0x1f ;  /* 0x0c401f0000037f89 */ /* 0x000e6600000e0000 */
[----:B------:R-:W-:-:S07]  /*0b50*/  FSEL R14, R15, R0, P0 ;  /* 0x000000000f0e7208 */ /* 0x000fce0000000000 */
[----:B------:R-:W-:-:S04]  /*0b60*/  @!P1 FMUL R14, R14, 16777216 ;  /* 0x4b8000000e0e9820 */ /* 0x000fc80000400000 */
[----:B------:R-:W2:Y:S01]  /*0b70*/  MUFU.RCP R15, R14 ;  /* 0x0000000e000f7308 */ /* 0x000ea20000001000 */
[----:B------:R-:W3:Y:S01]  /*0b80*/  SHFL.BFLY PT, R12, R23, 0x4, 0x1f ;  /* 0x0c801f00170c7f89 */ /* 0x000ee200000e0000 */
[----:B------:R-:W-:-:S04]  /*0b90*/  @P0 FMUL R20, R20, 0.25 ;  /* 0x3e80000014140820 */ /* 0x000fc80000400000 */
[----:B------:R-:W-:Y:S01]  /*0ba0*/  @!P1 FMUL R20, R20, 16777216 ;  /* 0x4b80000014149820 */ /* 0x000fe20000400000 */
[C---:B-1----:R-:W-:Y:S01]  /*0bb0*/  FADD R2, R0.reuse, R3 ;  /* 0x0000000300027221 */ /* 0x042fe20000000000 */
[----:B------:R-:W-:Y:S02]  /*0bc0*/  FSETP.NEU.AND P1, PT, R0, RZ, PT ;  /* 0x000000ff0000720b */ /* 0x000fe40003f2d000 */
[----:B--2---:R-:W-:Y:S02]  /*0bd0*/  FMUL R20, R15, R20 ;  /* 0x000000140f147220 */ /* 0x004fe40000400000 */
[C---:B------:R-:W-:Y:S01]  /*0be0*/  FSETP.GEU.AND P2, PT, |R2|.reuse, 1.175494350822287508e-38, PT ;  /* 0x008000000200780b */ /* 0x040fe20003f4e200 */
[----:B------:R-:W-:Y:S01]  /*0bf0*/  FMUL R21, R2, 0.25 ;  /* 0x3e80000002157820 */ /* 0x000fe20000400000 */
[----:B------:R-:W-:Y:S01]  /*0c00*/  FADD R15, -R22, R13 ;  /* 0x0000000d160f7221 */ /* 0x000fe20000000100 */
[----:B------:R-:W-:Y:S02]  /*0c10*/  FSETP.GT.AND P0, PT, |R2|, 8.50705917302346158658e+37, PT ;  /* 0x7e8000000200780b */ /* 0x000fe40003f04200 */
[----:B------:R-:W-:Y:S01]  /*0c20*/  FSEL R20, R20, RZ, P1 ;  /* 0x000000ff14147208 */ /* 0x000fe20000800000 */
[----:B------:R-:W-:Y:S01]  /*0c30*/  FMUL R14, R15, R15 ;  /* 0x0000000f0f0e7220 */ /* 0x000fe20000400000 */
[----:B------:R-:W-:-:S03]  /*0c40*/  FSEL R21, R21, R2, P0 ;  /* 0x0000000215157208 */ /* 0x000fc60000000000 */
[----:B------:R-:W-:Y:S01]  /*0c50*/  FFMA R15, R15, R20, R22 ;  /* 0x000000140f0f7223 */ /* 0x000fe20000000016 */
[----:B------:R-:W1:Y:S01]  /*0c60*/  SHFL.BFLY PT, R13, R2, 0x1, 0x1f ;  /* 0x0c201f00020d7f89 */ /* 0x000e6200000e0000 */
[----:B---3--:R-:W-:Y:S01]  /*0c70*/  FADD R23, R23, R12 ;  /* 0x0000000c17177221 */ /* 0x008fe20000000000 */
[----:B------:R-:W-:Y:S01]  /*0c80*/  @!P2 FMUL R21, R21, 16777216 ;  /* 0x4b8000001515a820 */ /* 0x000fe20000400000 */
[----:B------:R-:W-:Y:S01]  /*0c90*/  FMUL R14, R19, R14 ;  /* 0x0000000e130e7220 */ /* 0x000fe20000400000 */
[----:B------:R-:W2:Y:S02]  /*0ca0*/  SHFL.BFLY PT, R12, R15, 0x2, 0x1f ;  /* 0x0c401f000f0c7f89 */ /* 0x000ea400000e0000 */
[----:B------:R-:W3:Y:S01]  /*0cb0*/  MUFU.RCP R22, R21 ;  /* 0x0000001500167308 */ /* 0x000ee20000001000 */
[----:B------:R-:W-:Y:S01]  /*0cc0*/  FFMA R23, R20, R14, R23 ;  /* 0x0000000e14177223 */ /* 0x000fe20000000017 */
[----:B------:R-:W-:-:S04]  /*0cd0*/  @P0 FMUL R3, R3, 0.25 ;  /* 0x3e80000003030820 */ /* 0x000fc80000400000 */
[----:B------:R-:W4:Y:S01]  /*0ce0*/  SHFL.BFLY PT, R20, R23, 0x2, 0x1f ;  /* 0x0c401f0017147f89 */ /* 0x000f2200000e0000 */
[----:B------:R-:W-:Y:S01]  /*0cf0*/  @!P2 FMUL R3, R3, 16777216 ;  /* 0x4b8000000303a820 */ /* 0x000fe20000400000 */
[----:B------:R-:W-:-:S03]  /*0d00*/  FSETP.NEU.AND P0, PT, R2, RZ, PT ;  /* 0x000000ff0200720b */ /* 0x000fc60003f0d000 */
[----:B---3--:R-:W-:Y:S01]  /*0d10*/  FMUL R22, R22, R3 ;  /* 0x0000000316167220 */ /* 0x008fe20000400000 */
[----:B-1----:R-:W-:-:S04]  /*0d20*/  FADD R14, R2, R13 ;  /* 0x0000000d020e7221 */ /* 0x002fc80000000000 */
[----:B------:R-:W-:Y:S01]  /*0d30*/  FSEL R3, R22, RZ, P0 ;  /* 0x000000ff16037208 */ /* 0x000fe20000000000 */
[----:B--2---:R-:W-:Y:S01]  /*0d40*/  FADD R22, -R15, R12 ;  /* 0x0000000c0f167221 */ /* 0x004fe20000000100 */
[C---:B------:R-:W-:Y:S01]  /*0d50*/  FSETP.GEU.AND P1, PT, |R14|.reuse, 1.175494350822287508e-38, PT ;  /* 0x008000000e00780b */ /* 0x040fe20003f2e200 */
[C---:B------:R-:W-:Y:S01]  /*0d60*/  FMUL R19, R14.reuse, 0.25 ;  /* 0x3e8000000e137820 */ /* 0x040fe20000400000 */
[----:B------:R-:W-:Y:S01]  /*0d70*/  FSETP.GT.AND P0, PT, |R14|, 8.50705917302346158658e+37, PT ;  /* 0x7e8000000e00780b */ /* 0x000fe20003f04200 */
[C---:B------:R-:W-:Y:S01]  /*0d80*/  FFMA R12, R22.reuse, R3, R15 ;  /* 0x00000003160c7223 */ /* 0x040fe2000000000f */
[----:B------:R-:W-:Y:S02]  /*0d90*/  FMUL R15, R22, R22 ;  /* 0x00000016160f7220 */ /* 0x000fe40000400000 */
[----:B------:R-:W-:Y:S01]  /*0da0*/  FSEL R21, R19, R14, P0 ;  /* 0x0000000e13157208 */ /* 0x000fe20000000000 */
[----:B----4-:R-:W-:Y:S01]  /*0db0*/  FADD R20, R23, R20 ;  /* 0x0000001417147221 */ /* 0x010fe20000000000 */
[----:B------:R-:W-:Y:S01]  /*0dc0*/  FMUL R15, R0, R15 ;  /* 0x0000000f000f7220 */ /* 0x000fe20000400000 */
[----:B------:R-:W1:Y:S03]  /*0dd0*/  SHFL.BFLY PT, R19, R12, 0x1, 0x1f ;  /* 0x0c201f000c137f89 */ /* 0x000e6600000e0000 */
[----:B------:R-:W-:Y:S01]  /*0de0*/  FFMA R15, R3, R15, R20 ;  /* 0x0000000f030f7223 */ /* 0x000fe20000000014 */
[----:B------:R-:W-:-:S04]  /*0df0*/  @!P1 FMUL R21, R21, 16777216 ;  /* 0x4b80000015159820 */ /* 0x000fc80000400000 */
[----:B------:R-:W2:Y:S01]  /*0e00*/  SHFL.BFLY PT, R0, R15, 0x1, 0x1f ;  /* 0x0c201f000f007f89 */ /* 0x000ea200000e0000 */
[----:B------:R-:W3:Y:S01]  /*0e10*/  MUFU.RCP R20, R21 ;  /* 0x0000001500147308 */ /* 0x000ee20000001000 */
[----:B------:R-:W-:Y:S01]  /*0e20*/  @P0 FMUL R13, R13, 0.25 ;  /* 0x3e8000000d0d0820 */ /* 0x000fe20000400000 */
[----:B------:R-:W-:-:S03]  /*0e30*/  LOP3.LUT P0, RZ, R24, 0x7, RZ, 0xc0, !PT ;  /* 0x0000000718ff7812 */ /* 0x000fc6000780c0ff */
[----:B------:R-:W-:Y:S01]  /*0e40*/  @!P1 FMUL R13, R13, 16777216 ;  /* 0x4b8000000d0d9820 */ /* 0x000fe20000400000 */
[----:B------:R-:W-:Y:S02]  /*0e50*/  FSETP.NEU.AND P1, PT, R14, RZ, PT ;  /* 0x000000ff0e00720b */ /* 0x000fe40003f2d000 */
[----:B------:R-:W-:Y:S01]  /*0e60*/  ISETP.LT.AND P0, PT, R24, 0x8, !P0 ;  /* 0x000000081800780c */ /* 0x000fe20004701270 */
[----:B-1----:R-:W-:Y:S01]  /*0e70*/  FADD R19, -R12, R19 ;  /* 0x000000130c137221 */ /* 0x002fe20000000100 */
[----:B---3--:R-:W-:-:S03]  /*0e80*/  FMUL R20, R20, R13 ;  /* 0x0000000d14147220 */ /* 0x008fc60000400000 */
[----:B------:R-:W-:Y:S02]  /*0e90*/  FMUL R3, R19, R19 ;  /* 0x0000001313037220 */ /* 0x000fe40000400000 */
[----:B------:R-:W-:Y:S02]  /*0ea0*/  FSEL R20, R20, RZ, P1 ;  /* 0x000000ff14147208 */ /* 0x000fe40000800000 */
[----:B------:R-:W-:Y:S01]  /*0eb0*/  FMUL R21, R2, R3 ;  /* 0x0000000302157220 */ /* 0x000fe20000400000 */
[----:B--2---:R-:W-:-:S03]  /*0ec0*/  FADD R15, R15, R0 ;  /* 0x000000000f0f7221 */ /* 0x004fc60000000000 */
[----:B------:R1:W-:Y:S01]  /*0ed0*/  @P0 STS [R25+UR4+0x40], R14 ;  /* 0x0000400e19000988 */ /* 0x0003e20008000804 */
[----:B------:R-:W-:Y:S01]  /*0ee0*/  FFMA R0, R19, R20, R12 ;  /* 0x0000001413007223 */ /* 0x000fe2000000000c */
[----:B------:R-:W2:Y:S01]  /*0ef0*/  LDC.64 R2, c[0x0][0x220] ;  /* 0x00008800ff027b82 */ /* 0x000ea20000000a00 */
[----:B------:R-:W-:-:S03]  /*0f00*/  FFMA R30, R20, R21, R15 ;  /* 0x00000015141e7223 */ /* 0x000fc6000000000f */
[----:B------:R3:W-:Y:S04]  /*0f10*/  @P0 STS [R25+UR4], R0 ;  /* 0x0000000019000988 */ /* 0x0007e80008000804 */
[----:B------:R4:W-:Y:S01]  /*0f20*/  @P0 STS [R25+UR4+0x20], R30 ;  /* 0x0000201e19000988 */ /* 0x0009e20008000804 */
[----:B------:R-:W5:Y:S08]  /*0f30*/  LDC.64 R12, c[0x0][0x228] ;  /* 0x00008a00ff0c7b82 */ /* 0x000f700000000a00 */
[----:B------:R-:W-:Y:S01]  /*0f40*/  BAR.SYNC.DEFER_BLOCKING 0x0 ;  /* 0x0000000000007b1d */ /* 0x000fe20000010000 */
[----:B------:R-:W-:-:S05]  /*0f50*/  LOP3.LUT R15, R24, 0xff, RZ, 0xc0, !PT ;  /* 0x000000ff180f7812 */ /* 0x000fca00078ec0ff */
[C---:B------:R-:W-:Y:S01]  /*0f60*/  IMAD.WIDE.U32 R4, R15.reuse, 0x8, R4 ;  /* 0x000000080f047825 */ /* 0x040fe200078e0004 */
[----:B------:R-:W3:Y:S04]  /*0f70*/  LDG.E.EF.64 R6, desc[UR6][R6.64] ;  /* 0x0000000606067981 */ /* 0x000ee8000c0e1b00 */
[----:B------:R-:W4:Y:S01]  /*0f80*/  LDG.E.EL.64 R28, desc[UR6][R4.64] ;  /* 0x00000006041c7981 */ /* 0x000f22000c2e1b00 */
[----:B--2---:R-:W-:-:S03]  /*0f90*/  IMAD.WIDE.U32 R2, R15, 0x8, R2 ;  /* 0x000000080f027825 */ /* 0x004fc600078e0002 */
[----:B------:R-:W2:Y:S01]  /*0fa0*/  LDS R30, [UR4+0x20] ;  /* 0x00002004ff1e7984 */ /* 0x000ea20008000800 */
[----:B-----5:R-:W-:-:S03]  /*0fb0*/  IMAD.WIDE.U32 R12, R15, 0x8, R12 ;  /* 0x000000080f0c7825 */ /* 0x020fc600078e000c */
[----:B------:R-:W5:Y:S04]  /*0fc0*/  LDG.E.EL.64 R22, desc[UR6][R2.64+0x1800] ;  /* 0x0018000602167981 */ /* 0x000f68000c2e1b00 */
[----:B------:R-:W2:Y:S04]  /*0fd0*/  LDG.E.EL.64 R26, desc[UR6][R12.64+0x1800] ;  /* 0x001800060c1a7981 */ /* 0x000ea8000c2e1b00 */
[----:B------:R-:W2:Y:S04]  /*0fe0*/  LDG.E.EL.64 R20, desc[UR6][R2.64] ;  /* 0x0000000602147981 */ /* 0x000ea8000c2e1b00 */
[----:B-1----:R-:W2:Y:S01]  /*0ff0*/  LDG.E.EL.64 R14, desc[UR6][R12.64] ;  /* 0x000000060c0e7981 */ /* 0x002ea2000c2e1b00 */
[----:B---3--:R-:W-:-:S02]  /*1000*/  PRMT R0, R6, 0x7632, R0 ;  /* 0x0000763206007816 */ /* 0x008fc40000000000 */
[----:B----4-:R-:W-:Y:S02]  /*1010*/  SHF.L.U32 R25, R6, 0x10, RZ ;  /* 0x0000001006197819 */ /* 0x010fe400000006ff */
[----:B------:R-:W-:Y:S02]  /*1020*/  PRMT R6, R28, 0x7632, R6 ;  /* 0x000076321c067816 */ /* 0x000fe40000000006 */
[----:B------:R-:W-:Y:S02]  /*1030*/  SHF.L.U32 R0, R0, 0x10, RZ ;  /* 0x0000001000007819 */ /* 0x000fe400000006ff */
[----:B------:R-:W-:Y:S02]  /*1040*/  SHF.L.U32 R31, R6, 0x10, RZ ;  /* 0x00000010061f7819 */ /* 0x000fe400000006ff */
[----:B------:R-:W-:-:S03]  /*1050*/  SHF.L.U32 R19, R7, 0x10, RZ ;  /* 0x0000001007137819 */ /* 0x000fc600000006ff */
[----:B------:R-:W-:Y:S01]  /*1060*/  FADD R31, R0, R31 ;  /* 0x0000001f001f7221 */ /* 0x000fe20000000000 */
[----:B------:R-:W-:Y:S01]  /*1070*/  SHF.L.U32 R24, R29, 0x10, RZ ;  /* 0x000000101d187819 */ /* 0x000fe200000006ff */
[----:B------:R-:W1:Y:S01]  /*1080*/  LDS R0, [UR4] ;  /* 0x00000004ff007984 */ /* 0x000e620008000800 */
[----:B------:R-:W-:Y:S02]  /*1090*/  PRMT R7, R7, 0x7632, R7 ;  /* 0x0000763207077816 */ /* 0x000fe40000000007 */
[----:B------:R-:W-:Y:S02]  /*10a0*/  PRMT R29, R29, 0x7632, R29 ;  /* 0x000076321d1d7816 */ /* 0x000fe4000000001d */
[----:B------:R-:W-:Y:S02]  /*10b0*/  SHF.L.U32 R28, R28, 0x10, RZ ;  /* 0x000000101c1c7819 */ /* 0x000fe400000006ff */
[----:B------:R-:W-:Y:S02]  /*10c0*/  SHF.L.U32 R7, R7, 0x10, RZ ;  /* 0x0000001007077819 */ /* 0x000fe400000006ff */
[----:B------:R-:W-:Y:S01]  /*10d0*/  SHF.L.U32 R6, R29, 0x10, RZ ;  /* 0x000000101d067819 */ /* 0x000fe200000006ff */
[----:B------:R-:W-:Y:S01]  /*10e0*/  FADD R25, R25, R28 ;  /* 0x0000001c19197221 */ /* 0x000fe20000000000 */
[----:B------:R-:W-:Y:S01]  /*10f0*/  FADD R19, R19, R24 ;  /* 0x0000001813137221 */ /* 0x000fe20000000000 */
[----:B-----5:R-:W-:-:S02]  /*1100*/  SHF.L.U32 R28, R23, 0x10, RZ ;  /* 0x00000010171c7819 */ /* 0x020fc400000006ff */
[----:B------:R-:W-:Y:S01]  /*1110*/  FADD R29, R7, R6 ;  /* 0x00000006071d7221 */ /* 0x000fe20000000000 */
[----:B--2---:R-:W-:Y:S01]  /*1120*/  SHF.L.U32 R35, R27, 0x10, RZ ;  /* 0x000000101b237819 */ /* 0x004fe200000006ff */
[----:B------:R-:W-:Y:S01]  /*1130*/  HFMA2.MMA R7, -RZ, RZ, 0.7080078125, -0.052093505859375 ;  /* 0x39aaaaabff077435 */ /* 0x000fe200000001ff */
[----:B------:R-:W-:Y:S02]  /*1140*/  SHF.L.U32 R24, R22, 0x10, RZ ;  /* 0x0000001016187819 */ /* 0x000fe400000006ff */
[C---:B------:R-:W-:Y:S02]  /*1150*/  SHF.L.U32 R33, R26.reuse, 0x10, RZ ;  /* 0x000000101a217819 */ /* 0x040fe400000006ff */
[----:B------:R-:W-:Y:S02]  /*1160*/  PRMT R23, R23, 0x7632, R23 ;  /* 0x0000763217177816 */ /* 0x000fe40000000017 */
[----:B------:R-:W-:Y:S02]  /*1170*/  PRMT R27, R27, 0x7632, R27 ;  /* 0x000076321b1b7816 */ /* 0x000fe4000000001b */
[----:B------:R-:W-:Y:S01]  /*1180*/  PRMT R26, R26, 0x7632, R26 ;  /* 0x000076321a1a7816 */ /* 0x000fe2000000001a */
[----:B------:R-:W-:Y:S01]  /*1190*/  FADD R24, R24, R33 ;  /* 0x0000002118187221 */ /* 0x000fe20000000000 */
[----:B------:R-:W-:-:S02]  /*11a0*/  SHF.L.U32 R23, R23, 0x10, RZ ;  /* 0x0000001017177819 */ /* 0x000fc400000006ff */
[----:B------:R-:W-:Y:S02]  /*11b0*/  SHF.L.U32 R6, R27, 0x10, RZ ;  /* 0x000000101b067819 */ /* 0x000fe400000006ff */
[----:B------:R-:W-:Y:S02]  /*11c0*/  SHF.L.U32 R33, R26, 0x10, RZ ;  /* 0x000000101a217819 */ /* 0x000fe400000006ff */
[----:B------:R-:W-:Y:S02]  /*11d0*/  SHF.L.U32 R26, R20, 0x10, RZ ;  /* 0x00000010141a7819 */ /* 0x000fe400000006ff */
[----:B------:R-:W-:Y:S01]  /*11e0*/  SHF.L.U32 R27, R14, 0x10, RZ ;  /* 0x000000100e1b7819 */ /* 0x000fe200000006ff */
[----:B------:R-:W-:Y:S01]  /*11f0*/  FADD R23, R23, R6 ;  /* 0x0000000617177221 */ /* 0x000fe20000000000 */
[----:B------:R-:W-:Y:S01]  /*1200*/  FFMA R30, R30, R7, 9.9999999747524270788e-07 ;  /* 0x358637bd1e1e7423 */ /* 0x000fe20000000007 */
[----:B------:R-:W-:Y:S02]  /*1210*/  PRMT R20, R20, 0x7632, R20 ;  /* 0x0000763214147816 */ /* 0x000fe40000000014 */
[----:B------:R-:W-:-:S02]  /*1220*/  PRMT R6, R21, 0x7632, R6 ;  /* 0x0000763215067816 */ /* 0x000fc40000000006 */
[----:B------:R-:W-:Y:S01]  /*1230*/  PRMT R7, R14, 0x7632, R7 ;  /* 0x000076320e077816 */ /* 0x000fe20000000007 */
[--C-:B------:R-:W-:Y:S01]  /*1240*/  FADD R26, R26, R27.reuse ;  /* 0x0000001b1a1a7221 */ /* 0x100fe20000000000 */
[C---:B------:R-:W-:Y:S02]  /*1250*/  PRMT R27, R15.reuse, 0x7632, R27 ;  /* 0x000076320f1b7816 */ /* 0x040fe4000000001b */
[----:B------:R-:W-:Y:S02]  /*1260*/  SHF.L.U32 R34, R15, 0x10, RZ ;  /* 0x000000100f227819 */ /* 0x000fe400000006ff */
[----:B------:R-:W-:Y:S01]  /*1270*/  SHF.L.U32 R15, R20, 0x10, RZ ;  /* 0x00000010140f7819 */ /* 0x000fe200000006ff */
[----:B------:R2:W3:Y:S01]  /*1280*/  MUFU.RSQ R14, R30 ;  /* 0x0000001e000e7308 */ /* 0x0004e20000001400 */
[----:B------:R-:W-:Y:S02]  /*1290*/  SHF.L.U32 R20, R6, 0x10, RZ ;  /* 0x0000001006147819 */ /* 0x000fe400000006ff */
[----:B------:R-:W-:-:S02]  /*12a0*/  SHF.L.U32 R32, R7, 0x10, RZ ;  /* 0x0000001007207819 */ /* 0x000fc400000006ff */
[----:B------:R-:W4:Y:S01]  /*12b0*/  LDC.64 R6, c[0x0][0x230] ;  /* 0x00008c00ff067b82 */ /* 0x000f220000000a00 */
[----:B------:R-:W-:-:S04]  /*12c0*/  PRMT R22, R22, 0x7632, R22 ;  /* 0x0000763216167816 */ /* 0x000fc80000000016 */
[----:B------:R-:W-:Y:S02]  /*12d0*/  SHF.L.U32 R22, R22, 0x10, RZ ;  /* 0x0000001016167819 */ /* 0x000fe400000006ff */
[----:B------:R-:W-:Y:S01]  /*12e0*/  SHF.L.U32 R27, R27, 0x10, RZ ;  /* 0x000000101b1b7819 */ /* 0x000fe200000006ff */
[----:B------:R-:W-:Y:S01]  /*12f0*/  FADD R28, R28, R35 ;  /* 0x000000231c1c7221 */ /* 0x000fe20000000000 */
[----:B------:R-:W-:Y:S01]  /*1300*/  SHF.L.U32 R21, R21, 0x10, RZ ;  /* 0x0000001015157819 */ /* 0x000fe200000006ff */
[----:B------:R-:W-:Y:S01]  /*1310*/  FADD R22, R22, R33 ;  /* 0x0000002116167221 */ /* 0x000fe20000000000 */
[C---:B-1----:R-:W-:Y:S01]  /*1320*/  FADD R25, -R0.reuse, R25 ;  /* 0x0000001900197221 */ /* 0x042fe20000000100 */
[C---:B------:R-:W-:Y:S01]  /*1330*/  FADD R19, -R0.reuse, R19 ;  /* 0x0000001300137221 */ /* 0x040fe20000000100 */
[C---:B------:R-:W-:Y:S01]  /*1340*/  FADD R31, -R0.reuse, R31 ;  /* 0x0000001f001f7221 */ /* 0x040fe20000000100 */
[----:B------:R-:W-:Y:S01]  /*1350*/  FADD R29, -R0, R29 ;  /* 0x0000001d001d7221 */ /* 0x000fe20000000100 */
[----:B------:R-:W-:Y:S01]  /*1360*/  FADD R20, R20, R27 ;  /* 0x0000001b14147221 */ /* 0x000fe20000000000 */
[----:B------:R-:W-:Y:S01]  /*1370*/  FADD R27, R24, 1 ;  /* 0x3f800000181b7421 */ /* 0x000fe20000000000 */
[----:B--2---:R-:W-:Y:S01]  /*1380*/  FADD R30, R22, 1 ;  /* 0x3f800000161e7421 */ /* 0x004fe20000000000 */
[----:B------:R-:W-:Y:S01]  /*1390*/  FADD R21, R21, R34 ;  /* 0x0000002215157221 */ /* 0x000fe20000000000 */
[----:B------:R-:W-:Y:S01]  /*13a0*/  FADD R15, R15, R32 ;  /* 0x000000200f0f7221 */ /* 0x000fe20000000000 */
[----:B------:R-:W-:Y:S01]  /*13b0*/  FADD R28, R28, 1 ;  /* 0x3f8000001c1c7421 */ /* 0x000fe20000000000 */
[----:B------:R-:W-:Y:S01]  /*13c0*/  FADD R23, R23, 1 ;  /* 0x3f80000017177421 */ /* 0x000fe20000000000 */
[C---:B---3--:R-:W-:Y:S01]  /*13d0*/  FMUL R25, R14.reuse, R25 ;  /* 0x000000190e197220 */ /* 0x048fe20000400000 */
[C---:B------:R-:W-:Y:S01]  /*13e0*/  FMUL R22, R14.reuse, R31 ;  /* 0x0000001f0e167220 */ /* 0x040fe20000400000 */
[C---:B------:R-:W-:Y:S01]  /*13f0*/  FMUL R24, R14.reuse, R19 ;  /* 0x000000130e187220 */ /* 0x040fe20000400000 */
[----:B------:R-:W-:Y:S01]  /*1400*/  FMUL R29, R14, R29 ;  /* 0x0000001d0e1d7220 */ /* 0x000fe20000400000 */
[----:B------:R-:W-:Y:S01]  /*1410*/  FFMA R25, R25, R27, R26 ;  /* 0x0000001b19197223 */ /* 0x000fe2000000001a */
[----:B------:R-:W-:Y:S01]  /*1420*/  FFMA R22, R22, R30, R15 ;  /* 0x0000001e16167223 */ /* 0x000fe2000000000f */
[----:B------:R-:W-:Y:S01]  /*1430*/  FFMA R21, R24, R28, R21 ;  /* 0x0000001c18157223 */ /* 0x000fe20000000015 */
[----:B------:R-:W-:Y:S01]  /*1440*/  FFMA R20, R29, R23, R20 ;  /* 0x000000171d147223 */ /* 0x000fe20000000014 */
[----:B----4-:R-:W-:-:S02]  /*1450*/  IMAD.WIDE R26, R18, 0x2, R6 ;  /* 0x00000002121a7825 */ /* 0x010fc400078e0206 */
[----:B------:R-:W-:Y:S02]  /*1460*/  F2FP.BF16.F32.PACK_AB R32, R22, R25 ;  /* 0x000000191620723e */ /* 0x000fe400000010ff */
[----:B------:R-:W-:-:S05]  /*1470*/  F2FP.BF16.F32.PACK_AB R33, R20, R21 ;  /* 0x000000151421723e */ /* 0x000fca00000010ff */
[----:B------:R1:W-:Y:S04]  /*1480*/  STG.E.64 desc[UR6][R26.64], R32 ;  /* 0x000000201a007986 */ /* 0x0003e8000c101b06 */
[----:B------:R-:W2:Y:S04]  /*1490*/  LDG.E.EF.64 R30, desc[UR6][R8.64] ;  /* 0x00000006081e7981 */ /* 0x000ea8000c0e1b00 */
[----:B------:R-:W3:Y:S04]  /*14a0*/  LDG.E.EL.64 R28, desc[UR6][R4.64+0x800] ;  /* 0x00080006041c7981 */ /* 0x000ee8000c2e1b00 */
[----:B------:R-:W4:Y:S04]  /*14b0*/  LDG.E.EL.64 R20, desc[UR6][R2.64+0x2000] ;  /* 0x0020000602147981 */ /* 0x000f28000c2e1b00 */
[----:B------:R-:W5:Y:S04]  /*14c0*/  LDG.E.EL.64 R18, desc[UR6][R12.64+0x2000] ;  /* 0x002000060c127981 */ /* 0x000f68000c2e1b00 */
[----:B------:R-:W5:Y:S04]  /*14d0*/  LDG.E.EL.64 R22, desc[UR6][R2.64+0x800] ;  /* 0x0008000602167981 */ /* 0x000f68000c2e1b00 */
[----:B------:R-:W5:Y:S01]  /*14e0*/  LDG.E.EL.64 R24, desc[UR6][R12.64+0x800] ;  /* 0x000800060c187981 */ /* 0x000f62000c2e1b00 */
[----:B--2---:R-:W-:-:S02]  /*14f0*/  SHF.L.U32 R34, R31, 0x10, RZ ;  /* 0x000000101f227819 */ /* 0x004fc400000006ff */
[----:B------:R-:W-:Y:S02]  /*1500*/  PRMT R15, R30, 0x7632, R15 ;  /* 0x000076321e0f7816 */ /* 0x000fe4000000000f */
[C---:B---3--:R-:W-:Y:S02]  /*1510*/  PRMT R31, R28.reuse, 0x7632, R31 ;  /* 0x000076321c1f7816 */ /* 0x048fe4000000001f */
[----:B------:R-:W-:Y:S02]  /*1520*/  SHF.L.U32 R15, R15, 0x10, RZ ;  /* 0x000000100f0f7819 */ /* 0x000fe400000006ff */
[----:B------:R-:W-:Y:S02]  /*1530*/  SHF.L.U32 R8, R31, 0x10, RZ ;  /* 0x000000101f087819 */ /* 0x000fe400000006ff */
[----:B-1----:R-:W-:Y:S02]  /*1540*/  SHF.L.U32 R27, R28, 0x10, RZ ;  /* 0x000000101c1b7819 */ /* 0x002fe400000006ff */
[----:B----4-:R-:W-:-:S02]  /*1550*/  PRMT R26, R20, 0x7632, R26 ;  /* 0x00007632141a7816 */ /* 0x010fc4000000001a */
[----:B------:R-:W-:Y:S02]  /*1560*/  SHF.L.U32 R28, R20, 0x10, RZ ;  /* 0x00000010141c7819 */ /* 0x000fe400000006ff */
[----:B------:R-:W-:Y:S02]  /*1570*/  PRMT R31, R31, 0x7632, R31 ;  /* 0x000076321f1f7816 */ /* 0x000fe4000000001f */
[----:B------:R-:W-:Y:S01]  /*1580*/  SHF.L.U32 R20, R21, 0x10, RZ ;  /* 0x0000001015147819 */ /* 0x000fe200000006ff */
[----:B------:R-:W-:Y:S01]  /*1590*/  FADD R15, R15, R8 ;  /* 0x000000080f0f7221 */ /* 0x000fe20000000000 */
[----:B------:R-:W-:Y:S02]  /*15a0*/  SHF.L.U32 R30, R30, 0x10, RZ ;  /* 0x000000101e1e7819 */ /* 0x000fe400000006ff */
[----:B-----5:R-:W-:Y:S02]  /*15b0*/  PRMT R21, R18, 0x7632, R21 ;  /* 0x0000763212157816 */ /* 0x020fe40000000015 */
[----:B------:R-:W-:-:S02]  /*15c0*/  SHF.L.U32 R33, R29, 0x10, RZ ;  /* 0x000000101d217819 */ /* 0x000fc400000006ff */
[----:B------:R-:W-:Y:S02]  /*15d0*/  PRMT R8, R29, 0x7632, R8 ;  /* 0x000076321d087816 */ /* 0x000fe40000000008 */
[----:B------:R-:W-:Y:S02]  /*15e0*/  SHF.L.U32 R29, R31, 0x10, RZ ;  /* 0x000000101f1d7819 */ /* 0x000fe400000006ff */
[----:B------:R-:W-:Y:S01]  /*15f0*/  SHF.L.U32 R35, R19, 0x10, RZ ;  /* 0x0000001013237819 */ /* 0x000fe200000006ff */
[----:B------:R-:W-:Y:S01]  /*1600*/  FADD R9, R30, R27 ;  /* 0x0000001b1e097221 */ /* 0x000fe20000000000 */
[----:B------:R-:W-:Y:S02]  /*1610*/  SHF.L.U32 R26, R26, 0x10, RZ ;  /* 0x000000101a1a7819 */ /* 0x000fe400000006ff */
[C---:B------:R-:W-:Y:S01]  /*1620*/  SHF.L.U32 R31, R21.reuse, 0x10, RZ ;  /* 0x00000010151f7819 */ /* 0x040fe200000006ff */
[----:B------:R-:W-:Y:S01]  /*1630*/  FADD R27, R34, R33 ;  /* 0x00000021221b7221 */ /* 0x000fe20000000000 */
[----:B------:R-:W-:Y:S01]  /*1640*/  SHF.L.U32 R33, R18, 0x10, RZ ;  /* 0x0000001012217819 */ /* 0x000fe200000006ff */
[----:B------:R-:W-:Y:S01]  /*1650*/  FADD R18, R20, R35 ;  /* 0x0000002314127221 */ /* 0x000fe20000000000 */
[----:B------:R-:W-:Y:S01]  /*1660*/  SHF.L.U32 R8, R8, 0x10, RZ ;  /* 0x0000001008087819 */ /* 0x000fe200000006ff */
[----:B------:R-:W-:Y:S01]  /*1670*/  FADD R20, R26, R31 ;  /* 0x0000001f1a147221 */ /* 0x000fe20000000000 */
[----:B------:R-:W-:-:S02]  /*1680*/  PRMT R21, R21, 0x7632, R21 ;  /* 0x0000763215157816 */ /* 0x000fc40000000015 */
[----:B------:R-:W-:Y:S01]  /*1690*/  PRMT R26, R19, 0x7632, R26 ;  /* 0x00007632131a7816 */ /* 0x000fe2000000001a */
[----:B------:R-:W-:Y:S01]  /*16a0*/  FADD R29, R29, R8 ;  /* 0x000000081d1d7221 */ /* 0x000fe20000000000 */
[----:B------:R-:W-:Y:S01]  /*16b0*/  PRMT R30, R23, 0x7632, R30 ;  /* 0x00007632171e7816 */ /* 0x000fe2000000001e */
[----:B------:R-:W-:Y:S01]  /*16c0*/  FADD R8, R28, R33 ;  /* 0x000000211c087221 */ /* 0x000fe20000000000 */
[----:B------:R-:W-:Y:S02]  /*16d0*/  PRMT R32, R25, 0x7632, R32 ;  /* 0x0000763219207816 */ /* 0x000fe40000000020 */
[----:B------:R-:W-:Y:S02]  /*16e0*/  PRMT R28, R22, 0x7632, R28 ;  /* 0x00007632161c7816 */ /* 0x000fe4000000001c */
[C---:B------:R-:W-:Y:S02]  /*16f0*/  PRMT R31, R24.reuse, 0x7632, R31 ;  /* 0x00007632181f7816 */ /* 0x040fe4000000001f */
[----:B------:R-:W-:-:S02]  /*1700*/  SHF.L.U32 R19, R24, 0x10, RZ ;  /* 0x0000001018137819 */ /* 0x000fc400000006ff */
[----:B------:R-:W-:Y:S02]  /*1710*/  SHF.L.U32 R21, R21, 0x10, RZ ;  /* 0x0000001015157819 */ /* 0x000fe400000006ff */
[----:B------:R-:W-:Y:S02]  /*1720*/  SHF.L.U32 R26, R26, 0x10, RZ ;  /* 0x000000101a1a7819 */ /* 0x000fe400000006ff */
[----:B------:R-:W-:Y:S02]  /*1730*/  SHF.L.U32 R23, R23, 0x10, RZ ;  /* 0x0000001017177819 */ /* 0x000fe400000006ff */
[----:B------:R-:W-:Y:S02]  /*1740*/  SHF.L.U32 R24, R25, 0x10, RZ ;  /* 0x0000001019187819 */ /* 0x000fe400000006ff */
[----:B------:R-:W-:Y:S02]  /*1750*/  SHF.L.U32 R30, R30, 0x10, RZ ;  /* 0x000000101e1e7819 */ /* 0x000fe400000006ff */
[----:B------:R-:W-:-:S02]  /*1760*/  SHF.L.U32 R25, R32, 0x10, RZ ;  /* 0x0000001020197819 */ /* 0x000fc400000006ff */
[----:B------:R-:W-:Y:S01]  /*1770*/  SHF.L.U32 R22, R22, 0x10, RZ ;  /* 0x0000001016167819 */ /* 0x000fe200000006ff */
[----:B------:R-:W-:Y:S01]  /*1780*/  FADD R21, R21, R26 ;  /* 0x0000001a15157221 */ /* 0x000fe20000000000 */
[----:B------:R-:W-:Y:S01]  /*1790*/  SHF.L.U32 R28, R28, 0x10, RZ ;  /* 0x000000101c1c7819 */ /* 0x000fe200000006ff */
[C---:B------:R-:W-:Y:S01]  /*17a0*/  FADD R9, -R0.reuse, R9 ;  /* 0x0000000900097221 */ /* 0x040fe20000000100 */
[----:B------:R-:W-:Y:S01]  /*17b0*/  SHF.L.U32 R31, R31, 0x10, RZ ;  /* 0x000000101f1f7819 */ /* 0x000fe200000006ff */
[C---:B------:R-:W-:Y:S01]  /*17c0*/  FADD R27, -R0.reuse, R27 ;  /* 0x0000001b001b7221 */ /* 0x040fe20000000100 */
[C---:B------:R-:W-:Y:S01]  /*17d0*/  FADD R15, -R0.reuse, R15 ;  /* 0x0000000f000f7221 */ /* 0x040fe20000000100 */
[----:B------:R-:W-:Y:S01]  /*17e0*/  FADD R29, -R0, R29 ;  /* 0x0000001d001d7221 */ /* 0x000fe20000000100 */
[----:B------:R-:W-:Y:S01]  /*17f0*/  FADD R23, R23, R24 ;  /* 0x0000001817177221 */ /* 0x000fe20000000000 */
[----:B------:R-:W-:Y:S01]  /*1800*/  FADD R24, R30, R25 ;  /* 0x000000191e187221 */ /* 0x000fe20000000000 */
[----:B------:R-:W-:Y:S01]  /*1810*/  FADD R19, R22, R19 ;  /* 0x0000001316137221 */ /* 0x000fe20000000000 */
[----:B------:R-:W-:Y:S01]  /*1820*/  FADD R25, R8, 1 ;  /* 0x3f80000008197421 */ /* 0x000fe20000000000 */
[----:B------:R-:W-:Y:S01]  /*1830*/  FADD R26, R18, 1 ;  /* 0x3f800000121a7421 */ /* 0x000fe20000000000 */
[----:B------:R-:W-:Y:S01]  /*1840*/  FADD R22, R28, R31 ;  /* 0x0000001f1c167221 */ /* 0x000fe20000000000 */
[C---:B------:R-:W-:Y:S01]  /*1850*/  FMUL R8, R14.reuse, R9 ;  /* 0x000000090e087220 */ /* 0x040fe20000400000 */
[----:B------:R-:W-:Y:S01]  /*1860*/  FMUL R18, R14, R27 ;  /* 0x0000001b0e127220 */ /* 0x000fe20000400000 */
[----:B------:R-:W-:Y:S01]  /*1870*/  FADD R20, R20, 1 ;  /* 0x3f80000014147421 */ /* 0x000fe20000000000 */
[C---:B------:R-:W-:Y:S01]  /*1880*/  FMUL R15, R14.reuse, R15 ;  /* 0x0000000f0e0f7220 */ /* 0x040fe20000400000 */
[----:B------:R-:W-:Y:S01]  /*1890*/  FADD R21, R21, 1 ;  /* 0x3f80000015157421 */ /* 0x000fe20000000000 */
[----:B------:R-:W-:Y:S01]  /*18a0*/  FMUL R29, R14, R29 ;  /* 0x0000001d0e1d7220 */ /* 0x000fe20000400000 */
[----:B------:R-:W-:Y:S01]  /*18b0*/  FFMA R8, R8, R25, R19 ;  /* 0x0000001908087223 */ /* 0x000fe20000000013 */
[----:B------:R-:W-:Y:S01]  /*18c0*/  FFMA R15, R15, R20, R22 ;  /* 0x000000140f0f7223 */ /* 0x000fe20000000016 */
[----:B------:R-:W-:Y:S01]  /*18d0*/  FFMA R18, R18, R26, R23 ;  /* 0x0000001a12127223 */ /* 0x000fe20000000017 */
[----:B------:R-:W-:Y:S01]  /*18e0*/  FFMA R21, R29, R21, R24 ;  /* 0x000000151d157223 */ /* 0x000fe20000000018 */
[----:B------:R-:W-:-:S02]  /*18f0*/  IMAD.WIDE R24, R17, 0x2, R6 ;  /* 0x0000000211187825 */ /* 0x000fc400078e0206 */
[----:B------:R-:W-:Y:S02]  /*1900*/  F2FP.BF16.F32.PACK_AB R28, R15, R8 ;  /* 0x000000080f1c723e */ /* 0x000fe400000010ff */
[----:B------:R-:W-:-:S05]  /*1910*/  F2FP.BF16.F32.PACK_AB R29, R21, R18 ;  /* 0x00000012151d723e */ /* 0x000fca00000010ff */
[----:B------:R1:W-:Y:S04]  /*1920*/  STG.E.64 desc[UR6][R24.64], R28 ;  /* 0x0000001c18007986 */ /* 0x0003e8000c101b06 */
[----:B------:R-:W2:Y:S04]  /*1930*/  LDG.E.EF.64 R10, desc[UR6][R10.64] ;  /* 0x000000060a0a7981 */ /* 0x000ea8000c0e1b00 */
[----:B------:R-:W1:Y:S04]  /*1940*/  LDG.E.EL.64 R4, desc[UR6][R4.64+0x1000] ;  /* 0x0010000604047981 */ /* 0x000e68000c2e1b00 */
[----:B------:R-:W3:Y:S04]  /*1950*/  LDG.E.EL.64 R8, desc[UR6][R2.64+0x2800] ;  /* 0x0028000602087981 */ /* 0x000ee8000c2e1b00 */
[----:B------:R-:W4:Y:S04]  /*1960*/  LDG.E.EL.64 R18, desc[UR6][R12.64+0x2800] ;  /* 0x002800060c127981 */ /* 0x000f28000c2e1b00 */
[----:B------:R5:W3:Y:S04]  /*1970*/  LDG.E.EL.64 R20, desc[UR6][R2.64+0x1000] ;  /* 0x0010000602147981 */ /* 0x000ae8000c2e1b00 */
[----:B------:R1:W3:Y:S01]  /*1980*/  LDG.E.EL.64 R22, desc[UR6][R12.64+0x1000] ;  /* 0x001000060c167981 */ /* 0x0002e2000c2e1b00 */
[----:B------:R-:W-:Y:S01]  /*1990*/  IMAD.WIDE R6, R16, 0x2, R6 ;  /* 0x0000000210067825 */ /* 0x000fe200078e0206 */
[----:B--2---:R-:W-:-:S02]  /*19a0*/  PRMT R17, R11, 0x7632, R17 ;  /* 0x000076320b117816 */ /* 0x004fc40000000011 */
[----:B------:R-:W-:Y:S02]  /*19b0*/  SHF.L.U32 R27, R11, 0x10, RZ ;  /* 0x000000100b1b7819 */ /* 0x000fe400000006ff */
[C---:B-1----:R-:W-:Y:S02]  /*19c0*/  PRMT R24, R4.reuse, 0x7632, R24 ;  /* 0x0000763204187816 */ /* 0x042fe40000000018 */
[----:B------:R-:W-:Y:S02]  /*19d0*/  SHF.L.U32 R11, R4, 0x10, RZ ;  /* 0x00000010040b7819 */ /* 0x000fe400000006ff */
[C---:B------:R-:W-:Y:S02]  /*19e0*/  PRMT R15, R10.reuse, 0x7632, R15 ;  /* 0x000076320a0f7816 */ /* 0x040fe4000000000f */
[----:B------:R-:W-:Y:S02]  /*19f0*/  PRMT R4, R5, 0x7632, R4 ;  /* 0x0000763205047816 */ /* 0x000fe40000000004 */
[----:B------:R-:W-:-:S02]  /*1a00*/  SHF.L.U32 R26, R10, 0x10, RZ ;  /* 0x000000100a1a7819 */ /* 0x000fc400000006ff */
[----:B------:R-:W-:Y:S02]  /*1a10*/  SHF.L.U32 R10, R5, 0x10, RZ ;  /* 0x00000010050a7819 */ /* 0x000fe400000006ff */
[----:B------:R-:W-:Y:S02]  /*1a20*/  SHF.L.U32 R15, R15, 0x10, RZ ;  /* 0x000000100f0f7819 */ /* 0x000fe400000006ff */
[----:B------:R-:W-:Y:S02]  /*1a30*/  SHF.L.U32 R17, R17, 0x10, RZ ;  /* 0x0000001011117819 */ /* 0x000fe400000006ff */
[----:B------:R-:W-:Y:S02]  /*1a40*/  SHF.L.U32 R24, R24, 0x10, RZ ;  /* 0x0000001018187819 */ /* 0x000fe400000006ff */
[----:B------:R-:W-:Y:S01]  /*1a50*/  SHF.L.U32 R4, R4, 0x10, RZ ;  /* 0x0000001004047819 */ /* 0x000fe200000006ff */
[----:B------:R-:W-:Y:S01]  /*1a60*/  FADD R11, R26, R11 ;  /* 0x0000000b1a0b7221 */ /* 0x000fe20000000000 */
[----:B------:R-:W-:Y:S01]  /*1a70*/  FADD R27, R27, R10 ;  /* 0x0000000a1b1b7221 */ /* 0x000fe20000000000 */
[----:B------:R-:W-:-:S02]  /*1a80*/  FADD R15, R15, R24 ;  /* 0x000000180f0f7221 */ /* 0x000fc40000000000 */
[----:B------:R-:W-:Y:S01]  /*1a90*/  FADD R17, R17, R4 ;  /* 0x0000000411117221 */ /* 0x000fe20000000000 */
[C---:B-----5:R-:W-:Y:S01]  /*1aa0*/  FADD R3, -R0.reuse, R11 ;  /* 0x0000000b00037221 */ /* 0x060fe20000000100 */
[C---:B------:R-:W-:Y:S01]  /*1ab0*/  FADD R27, -R0.reuse, R27 ;  /* 0x0000001b001b7221 */ /* 0x040fe20000000100 */
[C---:B------:R-:W-:Y:S01]  /*1ac0*/  FADD R15, -R0.reuse, R15 ;  /* 0x0000000f000f7221 */ /* 0x040fe20000000100 */
[----:B------:R-:W-:Y:S01]  /*1ad0*/  FADD R17, -R0, R17 ;  /* 0x0000001100117221 */ /* 0x000fe20000000100 */
[----:B---3--:R-:W-:Y:S02]  /*1ae0*/  PRMT R0, R8, 0x7632, R0 ;  /* 0x0000763208007816 */ /* 0x008fe40000000000 */
[----:B----4-:R-:W-:Y:S02]  /*1af0*/  PRMT R2, R18, 0x7632, R2 ;  /* 0x0000763212027816 */ /* 0x010fe40000000002 */
[----:B------:R-:W-:Y:S02]  /*1b00*/  SHF.L.U32 R4, R8, 0x10, RZ ;  /* 0x0000001008047819 */ /* 0x000fe400000006ff */
[----:B------:R-:W-:-:S02]  /*1b10*/  SHF.L.U32 R11, R18, 0x10, RZ ;  /* 0x00000010120b7819 */ /* 0x000fc400000006ff */
[----:B------:R-:W-:Y:S02]  /*1b20*/  SHF.L.U32 R8, R0, 0x10, RZ ;  /* 0x0000001000087819 */ /* 0x000fe400000006ff */
[----:B0-----:R-:W-:Y:S02]  /*1b30*/  SHF.L.U32 R13, R2, 0x10, RZ ;  /* 0x00000010020d7819 */ /* 0x001fe400000006ff */
[----:B------:R-:W-:Y:S02]  /*1b40*/  SHF.L.U32 R5, R9, 0x10, RZ ;  /* 0x0000001009057819 */ /* 0x000fe400000006ff */
[----:B------:R-:W-:Y:S01]  /*1b50*/  SHF.L.U32 R10, R19, 0x10, RZ ;  /* 0x00000010130a7819 */ /* 0x000fe200000006ff */
[----:B------:R-:W-:Y:S01]  /*1b60*/  FADD R4, R4, R11 ;  /* 0x0000000b04047221 */ /* 0x000fe20000000000 */
[----:B------:R-:W-:Y:S01]  /*1b70*/  PRMT R9, R9, 0x7632, R9 ;  /* 0x0000763209097816 */ /* 0x000fe20000000009 */
[----:B------:R-:W-:Y:S01]  /*1b80*/  FADD R8, R8, R13 ;  /* 0x0000000d08087221 */ /* 0x000fe20000000000 */
[----:B------:R-:W-:Y:S01]  /*1b90*/  PRMT R19, R19, 0x7632, R19 ;  /* 0x0000763213137816 */ /* 0x000fe20000000013 */
[----:B------:R-:W-:Y:S01]  /*1ba0*/  FMUL R0, R14, R15 ;  /* 0x0000000f0e007220 */ /* 0x000fe20000400000 */
[----:B------:R-:W-:Y:S01]  /*1bb0*/  PRMT R11, R20, 0x7632, R11 ;  /* 0x00007632140b7816 */ /* 0x000fe2000000000b */
[----:B------:R-:W-:Y:S01]  /*1bc0*/  FADD R5, R5, R10 ;  /* 0x0000000a05057221 */ /* 0x000fe20000000000 */
[----:B------:R-:W-:Y:S01]  /*1bd0*/  PRMT R13, R22, 0x7632, R13 ;  /* 0x00007632160d7816 */ /* 0x000fe2000000000d */
[C---:B------:R-:W-:Y:S01]  /*1be0*/  FMUL R3, R14.reuse, R3 ;  /* 0x000000030e037220 */ /* 0x040fe20000400000 */
[----:B------:R-:W-:Y:S01]  /*1bf0*/  PRMT R12, R21, 0x7632, R12 ;  /* 0x00007632150c7816 */ /* 0x000fe2000000000c */
[----:B------:R-:W-:Y:S01]  /*1c00*/  FMUL R2, R14, R27 ;  /* 0x0000001b0e027220 */ /* 0x000fe20000400000 */
[----:B------:R-:W-:-:S02]  /*1c10*/  PRMT R15, R23, 0x7632, R15 ;  /* 0x00007632170f7816 */ /* 0x000fc4000000000f */
[----:B------:R-:W-:Y:S02]  /*1c20*/  SHF.L.U32 R9, R9, 0x10, RZ ;  /* 0x0000001009097819 */ /* 0x000fe400000006ff */
[----:B------:R-:W-:Y:S01]  /*1c30*/  SHF.L.U32 R10, R19, 0x10, RZ ;  /* 0x00000010130a7819 */ /* 0x000fe200000006ff */
[----:B------:R-:W-:Y:S01]  /*1c40*/  FMUL R14, R14, R17 ;  /* 0x000000110e0e7220 */ /* 0x000fe20000400000 */
[----:B------:R-:W-:Y:S02]  /*1c50*/  SHF.L.U32 R11, R11, 0x10, RZ ;  /* 0x000000100b0b7819 */ /* 0x000fe400000006ff */
[----:B------:R-:W-:Y:S02]  /*1c60*/  SHF.L.U32 R18, R13, 0x10, RZ ;  /* 0x000000100d127819 */ /* 0x000fe400000006ff */
[----:B------:R-:W-:Y:S01]  /*1c70*/  SHF.L.U32 R17, R22, 0x10, RZ ;  /* 0x0000001016117819 */ /* 0x000fe200000006ff */
[----:B------:R-:W-:Y:S01]  /*1c80*/  FADD R9, R9, R10 ;  /* 0x0000000a09097221 */ /* 0x000fe20000000000 */
[----:B------:R-:W-:-:S02]  /*1c90*/  SHF.L.U32 R20, R20, 0x10, RZ ;  /* 0x0000001014147819 */ /* 0x000fc400000006ff */
[----:B------:R-:W-:Y:S02]  /*1ca0*/  SHF.L.U32 R21, R21, 0x10, RZ ;  /* 0x0000001015157819 */ /* 0x000fe400000006ff */
[----:B------:R-:W-:Y:S02]  /*1cb0*/  SHF.L.U32 R22, R23, 0x10, RZ ;  /* 0x0000001017167819 */ /* 0x000fe400000006ff */
[----:B------:R-:W-:Y:S02]  /*1cc0*/  SHF.L.U32 R12, R12, 0x10, RZ ;  /* 0x000000100c0c7819 */ /* 0x000fe400000006ff */
[----:B------:R-:W-:Y:S01]  /*1cd0*/  SHF.L.U32 R15, R15, 0x10, RZ ;  /* 0x000000100f0f7819 */ /* 0x000fe200000006ff */
[----:B------:R-:W-:Y:S01]  /*1ce0*/  FADD R13, R11, R18 ;  /* 0x000000120b0d7221 */ /* 0x000fe20000000000 */
[----:B------:R-:W-:Y:S01]  /*1cf0*/  FADD R11, R5, 1 ;  /* 0x3f800000050b7421 */ /* 0x000fe20000000000 */
[----:B------:R-:W-:Y:S01]  /*1d00*/  FADD R20, R20, R17 ;  /* 0x0000001114147221 */ /* 0x000fe20000000000 */
[----:B------:R-:W-:Y:S01]  /*1d10*/  FADD R21, R21, R22 ;  /* 0x0000001615157221 */ /* 0x000fe20000000000 */
[----:B------:R-:W-:Y:S01]  /*1d20*/  FADD R15, R12, R15 ;  /* 0x0000000f0c0f7221 */ /* 0x000fe20000000000 */
[----:B------:R-:W-:Y:S01]  /*1d30*/  FADD R4, R4, 1 ;  /* 0x3f80000004047421 */ /* 0x000fe20000000000 */
[----:B------:R-:W-:Y:S01]  /*1d40*/  FADD R5, R8, 1 ;  /* 0x3f80000008057421 */ /* 0x000fe20000000000 */
[----:B------:R-:W-:Y:S01]  /*1d50*/  FADD R9, R9, 1 ;  /* 0x3f80000009097421 */ /* 0x000fe20000000000 */
[----:B------:R-:W-:Y:S01]  /*1d60*/  FFMA R2, R2, R11, R21 ;  /* 0x0000000b02027223 */ /* 0x000fe20000000015 */
[----:B------:R-:W-:Y:S01]  /*1d70*/  FFMA R3, R3, R4, R20 ;  /* 0x0000000403037223 */ /* 0x000fe20000000014 */
[----:B------:R-:W-:Y:S01]  /*1d80*/  FFMA R0, R0, R5, R13 ;  /* 0x0000000500007223 */ /* 0x000fe2000000000d */
[----:B------:R-:W-:-:S04]  /*1d90*/  FFMA R9, R14, R9, R15 ;  /* 0x000000090e097223 */ /* 0x000fc8000000000f */
[----:B------:R-:W-:Y:S02]  /*1da0*/  F2FP.BF16.F32.PACK_AB R8, R0, R3 ;  /* 0x000000030008723e */ /* 0x000fe400000010ff */
[----:B------:R-:W-:-:S05]  /*1db0*/  F2FP.BF16.F32.PACK_AB R9, R9, R2 ;  /* 0x000000020909723e */ /* 0x000fca00000010ff */
[----:B------:R-:W-:Y:S01]  /*1dc0*/  STG.E.64 desc[UR6][R6.64], R8 ;  /* 0x0000000806007986 */ /* 0x000fe2000c101b06 */
[----:B------:R-:W-:Y:S05]  /*1dd0*/  EXIT ;  /* 0x000000000000794d */ /* 0x000fea0003800000 */
.L_x_0:
[----:B------:R-:W-:-:S00]  /*1de0*/  BRA `(.L_x_0) ;  /* 0xfffffffc00fc7947 */ /* 0x000fc0000383ffff */
[----:B------:R-:W-:-:S00]  /*1df0*/  NOP ;  /* 0x0000000000007918 */ /* 0x000fc00000000000 */
        /* <DEDUP_REMOVED lines=8> */
.L_x_1:


//--------------------- .nv.global.init           --------------------------
	.section	.nv.global.init,"aw",@progbits
.nv.global.init:
	.type		_$_str,@object
	.size		_$_str,(.L_0 - _$_str)
_$_str:
        /*0000*/ 	.byte	0x5f, 0x5f, 0x43, 0x55, 0x44, 0x41, 0x5f, 0x46, 0x54, 0x5a, 0x00
.L_0:


//--------------------- .nv.shared.triton_        --------------------------
	.section	.nv.shared.triton_,"aw",@nobits
	.sectionflags	@""
	.align	16
	.zero		1024


//--------------------- .nv.constant0.triton_     --------------------------
	.section	.nv.constant0.triton_,"a",@progbits
	.sectionflags	@""
	.align	4
.nv.constant0.triton_:
	.zero		576
